//
// Generated by NVIDIA NVVM Compiler
//
// Compiler Build ID: CL-36424714
// Cuda compilation tools, release 13.0, V13.0.88
// Based on NVVM 20.0.0
//

.version 9.0
.target sm_100
.address_size 64

	// .globl	matmul

.visible .entry matmul(
	.param .u64 .ptr .align 1 matmul_param_0,
	.param .u64 .ptr .align 1 matmul_param_1,
	.param .u64 .ptr .align 1 matmul_param_2,
	.param .u32 matmul_param_3
)
{
	.reg .pred 	%p<12>;
	.reg .b32 	%r<40>;
	.reg .b32 	%f<68>;
	.reg .b64 	%rd<67>;

	ld.param.u64 	%rd14, [matmul_param_0];
	ld.param.u64 	%rd15, [matmul_param_1];
	ld.param.u32 	%r17, [matmul_param_3];
	cvta.to.global.u64 	%rd1, %rd15;
	cvta.to.global.u64 	%rd2, %rd14;
	mov.u32 	%r18, %ctaid.y;
	mov.u32 	%r19, %ntid.y;
	mov.u32 	%r20, %tid.y;
	mad.lo.s32 	%r1, %r18, %r19, %r20;
	mov.u32 	%r21, %ctaid.x;
	mov.u32 	%r22, %ntid.x;
	mov.u32 	%r23, %tid.x;
	mad.lo.s32 	%r2, %r21, %r22, %r23;
	max.s32 	%r24, %r1, %r2;
	setp.ge.s32 	%p1, %r24, %r17;
	setp.lt.s32 	%p2, %r17, 1;
	mov.f32 	%f67, 0f00000000;
	or.pred  	%p3, %p1, %p2;
	@%p3 bra 	$L__BB0_12;
	mul.lo.s32 	%r3, %r17, %r1;
	and.b32  	%r4, %r17, 7;
	setp.lt.u32 	%p4, %r17, 8;
	mov.f32 	%f67, 0f00000000;
	mov.b32 	%r38, 0;
	@%p4 bra 	$L__BB0_4;
	and.b32  	%r38, %r17, 2147483640;
	neg.s32 	%r36, %r38;
	mul.wide.u32 	%rd16, %r17, 4;
	add.s64 	%rd3, %rd1, %rd16;
	mul.wide.u32 	%rd17, %r17, 8;
	add.s64 	%rd4, %rd1, %rd17;
	mul.wide.u32 	%rd18, %r17, 12;
	add.s64 	%rd5, %rd1, %rd18;
	mul.wide.u32 	%rd19, %r17, 16;
	add.s64 	%rd6, %rd1, %rd19;
	mul.wide.u32 	%rd20, %r17, 20;
	add.s64 	%rd7, %rd1, %rd20;
	mul.wide.u32 	%rd21, %r17, 24;
	add.s64 	%rd8, %rd1, %rd21;
	mul.wide.u32 	%rd22, %r17, 28;
	add.s64 	%rd9, %rd1, %rd22;
	mul.wide.u32 	%rd23, %r3, 4;
	add.s64 	%rd24, %rd23, %rd2;
	add.s64 	%rd66, %rd24, 16;
	mov.f32 	%f67, 0f00000000;
	mov.u32 	%r35, %r2;
$L__BB0_3:
	.pragma "nounroll";
	mul.wide.s32 	%rd25, %r35, 4;
	add.s64 	%rd26, %rd3, %rd25;
	add.s64 	%rd27, %rd4, %rd25;
	add.s64 	%rd28, %rd5, %rd25;
	add.s64 	%rd29, %rd6, %rd25;
	add.s64 	%rd30, %rd7, %rd25;
	add.s64 	%rd31, %rd8, %rd25;
	add.s64 	%rd32, %rd9, %rd25;
	add.s64 	%rd33, %rd1, %rd25;
	ld.global.f32 	%f17, [%rd66+-16];
	ld.global.f32 	%f18, [%rd33];
	fma.rn.f32 	%f19, %f17, %f18, %f67;
	ld.global.f32 	%f20, [%rd66+-12];
	ld.global.f32 	%f21, [%rd26];
	fma.rn.f32 	%f22, %f20, %f21, %f19;
	ld.global.f32 	%f23, [%rd66+-8];
	ld.global.f32 	%f24, [%rd27];
	fma.rn.f32 	%f25, %f23, %f24, %f22;
	ld.global.f32 	%f26, [%rd66+-4];
	ld.global.f32 	%f27, [%rd28];
	fma.rn.f32 	%f28, %f26, %f27, %f25;
	ld.global.f32 	%f29, [%rd66];
	ld.global.f32 	%f30, [%rd29];
	fma.rn.f32 	%f31, %f29, %f30, %f28;
	ld.global.f32 	%f32, [%rd66+4];
	ld.global.f32 	%f33, [%rd30];
	fma.rn.f32 	%f34, %f32, %f33, %f31;
	ld.global.f32 	%f35, [%rd66+8];
	ld.global.f32 	%f36, [%rd31];
	fma.rn.f32 	%f37, %f35, %f36, %f34;
	ld.global.f32 	%f38, [%rd66+12];
	ld.global.f32 	%f39, [%rd32];
	fma.rn.f32 	%f67, %f38, %f39, %f37;
	add.s32 	%r36, %r36, 8;
	shl.b32 	%r26, %r17, 3;
	add.s32 	%r35, %r35, %r26;
	add.s64 	%rd66, %rd66, 32;
	setp.ne.s32 	%p5, %r36, 0;
	@%p5 bra 	$L__BB0_3;
$L__BB0_4:
	setp.eq.s32 	%p6, %r4, 0;
	@%p6 bra 	$L__BB0_12;
	and.b32  	%r12, %r17, 3;
	setp.lt.u32 	%p7, %r4, 4;
	@%p7 bra 	$L__BB0_7;
	add.s32 	%r27, %r38, %r3;
	mul.wide.u32 	%rd34, %r27, 4;
	add.s64 	%rd35, %rd2, %rd34;
	ld.global.f32 	%f41, [%rd35];
	mad.lo.s32 	%r28, %r38, %r17, %r2;
	mul.wide.s32 	%rd36, %r28, 4;
	add.s64 	%rd37, %rd1, %rd36;
	ld.global.f32 	%f42, [%rd37];
	fma.rn.f32 	%f43, %f41, %f42, %f67;
	cvt.u64.u32 	%rd38, %r3;
	cvt.u64.u32 	%rd39, %r38;
	add.s64 	%rd40, %rd39, %rd38;
	shl.b64 	%rd41, %rd40, 2;
	add.s64 	%rd42, %rd2, %rd41;
	ld.global.f32 	%f44, [%rd42+4];
	mul.wide.u32 	%rd43, %r17, 4;
	add.s64 	%rd44, %rd37, %rd43;
	ld.global.f32 	%f45, [%rd44];
	fma.rn.f32 	%f46, %f44, %f45, %f43;
	ld.global.f32 	%f47, [%rd42+8];
	add.s64 	%rd45, %rd44, %rd43;
	ld.global.f32 	%f48, [%rd45];
	fma.rn.f32 	%f49, %f47, %f48, %f46;
	ld.global.f32 	%f50, [%rd42+12];
	add.s64 	%rd46, %rd45, %rd43;
	ld.global.f32 	%f51, [%rd46];
	fma.rn.f32 	%f67, %f50, %f51, %f49;
	add.s32 	%r38, %r38, 4;
$L__BB0_7:
	setp.eq.s32 	%p8, %r12, 0;
	@%p8 bra 	$L__BB0_12;
	setp.eq.s32 	%p9, %r12, 1;
	@%p9 bra 	$L__BB0_10;
	add.s32 	%r29, %r38, %r3;
	mul.wide.u32 	%rd47, %r29, 4;
	add.s64 	%rd48, %rd2, %rd47;
	ld.global.f32 	%f53, [%rd48];
	mad.lo.s32 	%r30, %r38, %r17, %r2;
	mul.wide.s32 	%rd49, %r30, 4;
	add.s64 	%rd50, %rd1, %rd49;
	ld.global.f32 	%f54, [%rd50];
	fma.rn.f32 	%f55, %f53, %f54, %f67;
	cvt.u64.u32 	%rd51, %r3;
	cvt.u64.u32 	%rd52, %r38;
	add.s64 	%rd53, %rd52, %rd51;
	shl.b64 	%rd54, %rd53, 2;
	add.s64 	%rd55, %rd2, %rd54;
	ld.global.f32 	%f56, [%rd55+4];
	mul.wide.u32 	%rd56, %r17, 4;
	add.s64 	%rd57, %rd50, %rd56;
	ld.global.f32 	%f57, [%rd57];
	fma.rn.f32 	%f67, %f56, %f57, %f55;
	add.s32 	%r38, %r38, 2;
$L__BB0_10:
	and.b32  	%r31, %r17, 1;
	setp.eq.b32 	%p10, %r31, 1;
	not.pred 	%p11, %p10;
	@%p11 bra 	$L__BB0_12;
	add.s32 	%r32, %r38, %r3;
	mul.wide.u32 	%rd58, %r32, 4;
	add.s64 	%rd59, %rd2, %rd58;
	ld.global.f32 	%f58, [%rd59];
	mad.lo.s32 	%r33, %r38, %r17, %r2;
	mul.wide.s32 	%rd60, %r33, 4;
	add.s64 	%rd61, %rd1, %rd60;
	ld.global.f32 	%f59, [%rd61];
	fma.rn.f32 	%f67, %f58, %f59, %f67;
$L__BB0_12:
	ld.param.u64 	%rd65, [matmul_param_2];
	cvta.to.global.u64 	%rd62, %rd65;
	mad.lo.s32 	%r34, %r17, %r1, %r2;
	mul.wide.s32 	%rd63, %r34, 4;
	add.s64 	%rd64, %rd62, %rd63;
	st.global.f32 	[%rd64], %f67;
	ret;

}
	// .globl	coulomb_kernel
.visible .entry coulomb_kernel(
	.param .u64 .ptr .align 1 coulomb_kernel_param_0,
	.param .u64 .ptr .align 1 coulomb_kernel_param_1,
	.param .u64 .ptr .align 1 coulomb_kernel_param_2,
	.param .u64 .ptr .align 1 coulomb_kernel_param_3,
	.param .u32 coulomb_kernel_param_4,
	.param .u32 coulomb_kernel_param_5
)
{
	.reg .pred 	%p<7>;
	.reg .b32 	%r<15>;
	.reg .b32 	%f<17>;
	.reg .b64 	%rd<17>;

	ld.param.u64 	%rd5, [coulomb_kernel_param_0];
	ld.param.u64 	%rd6, [coulomb_kernel_param_1];
	ld.param.u64 	%rd7, [coulomb_kernel_param_2];
	ld.param.u64 	%rd8, [coulomb_kernel_param_3];
	ld.param.u32 	%r8, [coulomb_kernel_param_4];
	ld.param.u32 	%r9, [coulomb_kernel_param_5];
	mov.u32 	%r10, %ctaid.x;
	mov.u32 	%r1, %ntid.x;
	mov.u32 	%r11, %tid.x;
	mad.lo.s32 	%r14, %r10, %r1, %r11;
	mul.lo.s32 	%r3, %r9, %r8;
	setp.ge.s32 	%p1, %r14, %r3;
	@%p1 bra 	$L__BB1_5;
	mov.u32 	%r12, %nctaid.x;
	mul.lo.s32 	%r4, %r1, %r12;
	cvta.to.global.u64 	%rd1, %rd7;
	cvta.to.global.u64 	%rd2, %rd6;
	cvta.to.global.u64 	%rd3, %rd8;
	cvta.to.global.u64 	%rd4, %rd5;
$L__BB1_2:
	setp.lt.s32 	%p2, %r9, 0;
	div.s32 	%r6, %r14, %r9;
	setp.ge.s32 	%p3, %r6, %r8;
	or.pred  	%p4, %p2, %p3;
	@%p4 bra 	$L__BB1_4;
	mul.wide.s32 	%rd9, %r6, 12;
	add.s64 	%rd10, %rd2, %rd9;
	rem.s32 	%r13, %r14, %r9;
	mul.wide.s32 	%rd11, %r13, 12;
	add.s64 	%rd12, %rd1, %rd11;
	ld.global.f32 	%f1, [%rd12];
	ld.global.f32 	%f2, [%rd12+4];
	ld.global.f32 	%f3, [%rd12+8];
	ld.global.f32 	%f4, [%rd10];
	ld.global.f32 	%f5, [%rd10+4];
	ld.global.f32 	%f6, [%rd10+8];
	mul.wide.s32 	%rd13, %r6, 4;
	add.s64 	%rd14, %rd3, %rd13;
	ld.global.f32 	%f7, [%rd14];
	sub.f32 	%f8, %f4, %f1;
	sub.f32 	%f9, %f5, %f2;
	sub.f32 	%f10, %f6, %f3;
	mul.f32 	%f11, %f9, %f9;
	fma.rn.f32 	%f12, %f8, %f8, %f11;
	fma.rn.f32 	%f13, %f10, %f10, %f12;
	sqrt.rn.f32 	%f14, %f13;
	setp.lt.f32 	%p5, %f14, 0f29E12E13;
	div.rn.f32 	%f15, %f7, %f14;
	selp.f32 	%f16, 0f00000000, %f15, %p5;
	mul.wide.s32 	%rd15, %r14, 4;
	add.s64 	%rd16, %rd4, %rd15;
	st.global.f32 	[%rd16], %f16;
$L__BB1_4:
	add.s32 	%r14, %r14, %r4;
	setp.lt.s32 	%p6, %r14, %r3;
	@%p6 bra 	$L__BB1_2;
$L__BB1_5:
	ret;

}
	// .globl	sum_coulomb_results_kernel
.visible .entry sum_coulomb_results_kernel(
	.param .f64 sum_coulomb_results_kernel_param_0,
	.param .u64 .ptr .align 1 sum_coulomb_results_kernel_param_1,
	.param .u32 sum_coulomb_results_kernel_param_2,
	.param .u32 sum_coulomb_results_kernel_param_3
)
{


	ret;

}


// ===== COMPILED SASS (sm_100) =====

	.target	sm_100

	.elftype	@"ET_EXEC"


//--------------------- .note.nv.tkinfo           --------------------------
	.section	.note.nv.tkinfo,"",@"SHT_NOTE"
	.sectionflags	@"SHF_NOTE_NV_TKINFO"
	.tkinfo
        /*0018*/ 	.word	0x00000002
        /*0030*/ 	.string	""
        /*0030*/ 	.string	"ptxas"
        /*0030*/ 	.string	"Cuda compilation tools, release 13.0, V13.0.88"
        /*0030*/ 	.string	"Build cuda_13.0.r13.0/compiler.36424714_0"
        /*0030*/ 	.string	"-arch sm_100 -m 64 "



//--------------------- .note.nv.cuinfo           --------------------------
	.section	.note.nv.cuinfo,"",@"SHT_NOTE"
	.sectionflags	@"SHF_NOTE_NV_CUINFO"
        /*0018*/ 	.short	0x0002
        /*001a*/ 	.short	0x0064
        /*001c*/ 	.short	0x0082
	.zero		2


//--------------------- .nv.info                  --------------------------
	.section	.nv.info,"",@"SHT_CUDA_INFO"
	.align	4


	//----- nvinfo : EIATTR_REGCOUNT
	.align		4
        /*0000*/ 	.byte	0x04, 0x2f
        /*0002*/ 	.short	(.L_1 - .L_0)
	.align		4
.L_0:
        /*0004*/ 	.word	index@(matmul)
        /*0008*/ 	.word	0x0000001e


	//----- nvinfo : EIATTR_FRAME_SIZE
	.align		4
.L_1:
        /*000c*/ 	.byte	0x04, 0x11
        /*000e*/ 	.short	(.L_3 - .L_2)
	.align		4
.L_2:
        /*0010*/ 	.word	index@(matmul)
        /*0014*/ 	.word	0x00000000


	//----- nvinfo : EIATTR_REGCOUNT
	.align		4
.L_3:
        /*0018*/ 	.byte	0x04, 0x2f
        /*001a*/ 	.short	(.L_5 - .L_4)
	.align		4
.L_4:
        /*001c*/ 	.word	index@(coulomb_kernel)
        /*0020*/ 	.word	0x0000001b


	//----- nvinfo : EIATTR_FRAME_SIZE
	.align		4
.L_5:
        /*0024*/ 	.byte	0x04, 0x11
        /*0026*/ 	.short	(.L_7 - .L_6)
	.align		4
.L_6:
        /*0028*/ 	.word	index@($__internal_1_$__cuda_sm3x_div_rn_noftz_f32_slowpath)
        /*002c*/ 	.word	0x00000000


	//----- nvinfo : EIATTR_FRAME_SIZE
	.align		4
.L_7:
        /*0030*/ 	.byte	0x04, 0x11
        /*0032*/ 	.short	(.L_9 - .L_8)
	.align		4
.L_8:
        /*0034*/ 	.word	index@($__internal_0_$__cuda_sm20_sqrt_rn_f32_slowpath)
        /*0038*/ 	.word	0x00000000


	//----- nvinfo : EIATTR_FRAME_SIZE
	.align		4
.L_9:
        /*003c*/ 	.byte	0x04, 0x11
        /*003e*/ 	.short	(.L_11 - .L_10)
	.align		4
.L_10:
        /*0040*/ 	.word	index@(coulomb_kernel)
        /*0044*/ 	.word	0x00000000


	//----- nvinfo : EIATTR_REGCOUNT
	.align		4
.L_11:
        /*0048*/ 	.byte	0x04, 0x2f
        /*004a*/ 	.short	(.L_13 - .L_12)
	.align		4
.L_12:
        /*004c*/ 	.word	index@(sum_coulomb_results_kernel)
        /*0050*/ 	.word	0x00000004


	//----- nvinfo : EIATTR_FRAME_SIZE
	.align		4
.L_13:
        /*0054*/ 	.byte	0x04, 0x11
        /*0056*/ 	.short	(.L_15 - .L_14)
	.align		4
.L_14:
        /*0058*/ 	.word	index@(sum_coulomb_results_kernel)
        /*005c*/ 	.word	0x00000000


	//----- nvinfo : EIATTR_MIN_STACK_SIZE
	.align		4
.L_15:
        /*0060*/ 	.byte	0x04, 0x12
        /*0062*/ 	.short	(.L_17 - .L_16)
	.align		4
.L_16:
        /*0064*/ 	.word	index@(sum_coulomb_results_kernel)
        /*0068*/ 	.word	0x00000000


	//----- nvinfo : EIATTR_MIN_STACK_SIZE
	.align		4
.L_17:
        /*006c*/ 	.byte	0x04, 0x12
        /*006e*/ 	.short	(.L_19 - .L_18)
	.align		4
.L_18:
        /*0070*/ 	.word	index@(coulomb_kernel)
        /*0074*/ 	.word	0x00000000


	//----- nvinfo : EIATTR_MIN_STACK_SIZE
	.align		4
.L_19:
        /*0078*/ 	.byte	0x04, 0x12
        /*007a*/ 	.short	(.L_21 - .L_20)
	.align		4
.L_20:
        /*007c*/ 	.word	index@(matmul)
        /*0080*/ 	.word	0x00000000
.L_21:


//--------------------- .nv.compat                --------------------------
	.section	.nv.compat,"",@"SHT_CUDA_COMPAT_INFO"
	.align	4
        /*0000*/ 	.byte	0x02, 0x09, 0x00, 0x00, 0x02, 0x02, 0x01, 0x00, 0x02, 0x05, 0x05, 0x00, 0x03, 0x07, 0x01, 0x01
        /*0010*/ 	.byte	0x02, 0x03, 0x00, 0x00, 0x02, 0x06, 0x01, 0x00, 0x04, 0x0b, 0x08, 0x00, 0x01, 0x00, 0x00, 0x00
        /*0020*/ 	.byte	0x00, 0x00, 0x00, 0x00


//--------------------- .nv.info.sum_coulomb_results_kernel --------------------------
	.section	.nv.info.sum_coulomb_results_kernel,"",@"SHT_CUDA_INFO"
	.sectionflags	@""
	.align	4


	//----- nvinfo : EIATTR_CUDA_API_VERSION
	.align		4
        /*0000*/ 	.byte	0x04, 0x37
        /*0002*/ 	.short	(.L_23 - .L_22)
.L_22:
        /*0004*/ 	.word	0x00000082


	//----- nvinfo : EIATTR_KPARAM_INFO
	.align		4
.L_23:
        /*0008*/ 	.byte	0x04, 0x17
        /*000a*/ 	.short	(.L_25 - .L_24)
.L_24:
        /*000c*/ 	.word	0x00000000
        /*0010*/ 	.short	0x0003
        /*0012*/ 	.short	0x0014
        /*0014*/ 	.byte	0x00, 0xf0, 0x11, 0x00


	//----- nvinfo : EIATTR_KPARAM_INFO
	.align		4
.L_25:
        /*0018*/ 	.byte	0x04, 0x17
        /*001a*/ 	.short	(.L_27 - .L_26)
.L_26:
        /*001c*/ 	.word	0x00000000
        /*0020*/ 	.short	0x0002
        /*0022*/ 	.short	0x0010
        /*0024*/ 	.byte	0x00, 0xf0, 0x11, 0x00


	//----- nvinfo : EIATTR_KPARAM_INFO
	.align		4
.L_27:
        /*0028*/ 	.byte	0x04, 0x17
        /*002a*/ 	.short	(.L_29 - .L_28)
.L_28:
        /*002c*/ 	.word	0x00000000
        /*0030*/ 	.short	0x0001
        /*0032*/ 	.short	0x0008
        /*0034*/ 	.byte	0x00, 0xf5, 0x21, 0x00


	//----- nvinfo : EIATTR_KPARAM_INFO
	.align		4
.L_29:
        /*0038*/ 	.byte	0x04, 0x17
        /*003a*/ 	.short	(.L_31 - .L_30)
.L_30:
        /*003c*/ 	.word	0x00000000
        /*0040*/ 	.short	0x0000
        /*0042*/ 	.short	0x0000
        /*0044*/ 	.byte	0x00, 0xf0, 0x21, 0x00


	//----- nvinfo : EIATTR_SPARSE_MMA_MASK
	.align		4
.L_31:
        /*0048*/ 	.byte	0x03, 0x50
        /*004a*/ 	.short	0x0000


	//----- nvinfo : EIATTR_MAXREG_COUNT
	.align		4
        /*004c*/ 	.byte	0x03, 0x1b
        /*004e*/ 	.short	0x00ff


	//----- nvinfo : EIATTR_MERCURY_ISA_VERSION
	.align		4
        /*0050*/ 	.byte	0x03, 0x5f
        /*0052*/ 	.short	0x0101


	//----- nvinfo : EIATTR_VRC_CTA_INIT_COUNT
	.align		4
        /*0054*/ 	.byte	0x02, 0x4a
	.zero		1
	.zero		1


	//----- nvinfo : EIATTR_EXIT_INSTR_OFFSETS
	.align		4
        /*0058*/ 	.byte	0x04, 0x1c
        /*005a*/ 	.short	(.L_33 - .L_32)


	//   ....[0]....
.L_32:
        /*005c*/ 	.word	0x00000010


	//----- nvinfo : EIATTR_CBANK_PARAM_SIZE
	.align		4
.L_33:
        /*0060*/ 	.byte	0x03, 0x19
        /*0062*/ 	.short	0x0018


	//----- nvinfo : EIATTR_PARAM_CBANK
	.align		4
        /*0064*/ 	.byte	0x04, 0x0a
        /*0066*/ 	.short	(.L_35 - .L_34)
	.align		4
.L_34:
        /*0068*/ 	.word	index@(.nv.constant0.sum_coulomb_results_kernel)
        /*006c*/ 	.short	0x0380
        /*006e*/ 	.short	0x0018


	//----- nvinfo : EIATTR_SW_WAR
	.align		4
.L_35:
        /*0070*/ 	.byte	0x04, 0x36
        /*0072*/ 	.short	(.L_37 - .L_36)
.L_36:
        /*0074*/ 	.word	0x00000008
.L_37:


//--------------------- .nv.info.coulomb_kernel   --------------------------
	.section	.nv.info.coulomb_kernel,"",@"SHT_CUDA_INFO"
	.sectionflags	@""
	.align	4


	//----- nvinfo : EIATTR_CUDA_API_VERSION
	.align		4
        /*0000*/ 	.byte	0x04, 0x37
        /*0002*/ 	.short	(.L_39 - .L_38)
.L_38:
        /*0004*/ 	.word	0x00000082


	//----- nvinfo : EIATTR_KPARAM_INFO
	.align		4
.L_39:
        /*0008*/ 	.byte	0x04, 0x17
        /*000a*/ 	.short	(.L_41 - .L_40)
.L_40:
        /*000c*/ 	.word	0x00000000
        /*0010*/ 	.short	0x0005
        /*0012*/ 	.short	0x0024
        /*0014*/ 	.byte	0x00, 0xf0, 0x11, 0x00


	//----- nvinfo : EIATTR_KPARAM_INFO
	.align		4
.L_41:
        /*0018*/ 	.byte	0x04, 0x17
        /*001a*/ 	.short	(.L_43 - .L_42)
.L_42:
        /*001c*/ 	.word	0x00000000
        /*0020*/ 	.short	0x0004
        /*0022*/ 	.short	0x0020
        /*0024*/ 	.byte	0x00, 0xf0, 0x11, 0x00


	//----- nvinfo : EIATTR_KPARAM_INFO
	.align		4
.L_43:
        /*0028*/ 	.byte	0x04, 0x17
        /*002a*/ 	.short	(.L_45 - .L_44)
.L_44:
        /*002c*/ 	.word	0x00000000
        /*0030*/ 	.short	0x0003
        /*0032*/ 	.short	0x0018
        /*0034*/ 	.byte	0x00, 0xf5, 0x21, 0x00


	//----- nvinfo : EIATTR_KPARAM_INFO
	.align		4
.L_45:
        /*0038*/ 	.byte	0x04, 0x17
        /*003a*/ 	.short	(.L_47 - .L_46)
.L_46:
        /*003c*/ 	.word	0x00000000
        /*0040*/ 	.short	0x0002
        /*0042*/ 	.short	0x0010
        /*0044*/ 	.byte	0x00, 0xf5, 0x21, 0x00


	//----- nvinfo : EIATTR_KPARAM_INFO
	.align		4
.L_47:
        /*0048*/ 	.byte	0x04, 0x17
        /*004a*/ 	.short	(.L_49 - .L_48)
.L_48:
        /*004c*/ 	.word	0x00000000
        /*0050*/ 	.short	0x0001
        /*0052*/ 	.short	0x0008
        /*0054*/ 	.byte	0x00, 0xf5, 0x21, 0x00


	//----- nvinfo : EIATTR_KPARAM_INFO
	.align		4
.L_49:
        /*0058*/ 	.byte	0x04, 0x17
        /*005a*/ 	.short	(.L_51 - .L_50)
.L_50:
        /*005c*/ 	.word	0x00000000
        /*0060*/ 	.short	0x0000
        /*0062*/ 	.short	0x0000
        /*0064*/ 	.byte	0x00, 0xf5, 0x21, 0x00


	//----- nvinfo : EIATTR_SPARSE_MMA_MASK
	.align		4
.L_51:
        /*0068*/ 	.byte	0x03, 0x50
        /*006a*/ 	.short	0x0000


	//----- nvinfo : EIATTR_MAXREG_COUNT
	.align		4
        /*006c*/ 	.byte	0x03, 0x1b
        /*006e*/ 	.short	0x00ff


	//----- nvinfo : EIATTR_MERCURY_ISA_VERSION
	.align		4
        /*0070*/ 	.byte	0x03, 0x5f
        /*0072*/ 	.short	0x0101


	//----- nvinfo : EIATTR_VRC_CTA_INIT_COUNT
	.align		4
        /*0074*/ 	.byte	0x02, 0x4a
	.zero		1
	.zero		1


	//----- nvinfo : EIATTR_EXIT_INSTR_OFFSETS
	.align		4
        /*0078*/ 	.byte	0x04, 0x1c
        /*007a*/ 	.short	(.L_53 - .L_52)


	//   ....[0]....
.L_52:
        /*007c*/ 	.word	0x00000080


	//   ....[1]....
        /*0080*/ 	.word	0x00000670


	//----- nvinfo : EIATTR_CRS_STACK_SIZE
	.align		4
.L_53:
        /*0084*/ 	.byte	0x04, 0x1e
        /*0086*/ 	.short	(.L_55 - .L_54)
.L_54:
        /*0088*/ 	.word	0x00000000


	//----- nvinfo : EIATTR_CBANK_PARAM_SIZE
	.align		4
.L_55:
        /*008c*/ 	.byte	0x03, 0x19
        /*008e*/ 	.short	0x0028


	//----- nvinfo : EIATTR_PARAM_CBANK
	.align		4
        /*0090*/ 	.byte	0x04, 0x0a
        /*0092*/ 	.short	(.L_57 - .L_56)
	.align		4
.L_56:
        /*0094*/ 	.word	index@(.nv.constant0.coulomb_kernel)
        /*0098*/ 	.short	0x0380
        /*009a*/ 	.short	0x0028


	//----- nvinfo : EIATTR_SW_WAR
	.align		4
.L_57:
        /*009c*/ 	.byte	0x04, 0x36
        /*009e*/ 	.short	(.L_59 - .L_58)
.L_58:
        /*00a0*/ 	.word	0x00000008
.L_59:


//--------------------- .nv.info.matmul           --------------------------
	.section	.nv.info.matmul,"",@"SHT_CUDA_INFO"
	.sectionflags	@""
	.align	4


	//----- nvinfo : EIATTR_CUDA_API_VERSION
	.align		4
        /*0000*/ 	.byte	0x04, 0x37
        /*0002*/ 	.short	(.L_61 - .L_60)
.L_60:
        /*0004*/ 	.word	0x00000082


	//----- nvinfo : EIATTR_KPARAM_INFO
	.align		4
.L_61:
        /*0008*/ 	.byte	0x04, 0x17
        /*000a*/ 	.short	(.L_63 - .L_62)
.L_62:
        /*000c*/ 	.word	0x00000000
        /*0010*/ 	.short	0x0003
        /*0012*/ 	.short	0x0018
        /*0014*/ 	.byte	0x00, 0xf0, 0x11, 0x00


	//----- nvinfo : EIATTR_KPARAM_INFO
	.align		4
.L_63:
        /*0018*/ 	.byte	0x04, 0x17
        /*001a*/ 	.short	(.L_65 - .L_64)
.L_64:
        /*001c*/ 	.word	0x00000000
        /*0020*/ 	.short	0x0002
        /*0022*/ 	.short	0x0010
        /*0024*/ 	.byte	0x00, 0xf5, 0x21, 0x00


	//----- nvinfo : EIATTR_KPARAM_INFO
	.align		4
.L_65:
        /*0028*/ 	.byte	0x04, 0x17
        /*002a*/ 	.short	(.L_67 - .L_66)
.L_66:
        /*002c*/ 	.word	0x00000000
        /*0030*/ 	.short	0x0001
        /*0032*/ 	.short	0x0008
        /*0034*/ 	.byte	0x00, 0xf5, 0x21, 0x00


	//----- nvinfo : EIATTR_KPARAM_INFO
	.align		4
.L_67:
        /*0038*/ 	.byte	0x04, 0x17
        /*003a*/ 	.short	(.L_69 - .L_68)
.L_68:
        /*003c*/ 	.word	0x00000000
        /*0040*/ 	.short	0x0000
        /*0042*/ 	.short	0x0000
        /*0044*/ 	.byte	0x00, 0xf5, 0x21, 0x00


	//----- nvinfo : EIATTR_SPARSE_MMA_MASK
	.align		4
.L_69:
        /*0048*/ 	.byte	0x03, 0x50
        /*004a*/ 	.short	0x0000


	//----- nvinfo : EIATTR_MAXREG_COUNT
	.align		4
        /*004c*/ 	.byte	0x03, 0x1b
        /*004e*/ 	.short	0x00ff


	//----- nvinfo : EIATTR_MERCURY_ISA_VERSION
	.align		4
        /*0050*/ 	.byte	0x03, 0x5f
        /*0052*/ 	.short	0x0101


	//----- nvinfo : EIATTR_VRC_CTA_INIT_COUNT
	.align		4
        /*0054*/ 	.byte	0x02, 0x4a
	.zero		1
	.zero		1


	//----- nvinfo : EIATTR_EXIT_INSTR_OFFSETS
	.align		4
        /*0058*/ 	.byte	0x04, 0x1c
        /*005a*/ 	.short	(.L_71 - .L_70)


	//   ....[0]....
.L_70:
        /*005c*/ 	.word	0x00000b00


	//----- nvinfo : EIATTR_CRS_STACK_SIZE
	.align		4
.L_71:
        /*0060*/ 	.byte	0x04, 0x1e
        /*0062*/ 	.short	(.L_73 - .L_72)
.L_72:
        /*0064*/ 	.word	0x00000000


	//----- nvinfo : EIATTR_CBANK_PARAM_SIZE
	.align		4
.L_73:
        /*0068*/ 	.byte	0x03, 0x19
        /*006a*/ 	.short	0x001c


	//----- nvinfo : EIATTR_PARAM_CBANK
	.align		4
        /*006c*/ 	.byte	0x04, 0x0a
        /*006e*/ 	.short	(.L_75 - .L_74)
	.align		4
.L_74:
        /*0070*/ 	.word	index@(.nv.constant0.matmul)
        /*0074*/ 	.short	0x0380
        /*0076*/ 	.short	0x001c


	//----- nvinfo : EIATTR_SW_WAR
	.align		4
.L_75:
        /*0078*/ 	.byte	0x04, 0x36
        /*007a*/ 	.short	(.L_77 - .L_76)
.L_76:
        /*007c*/ 	.word	0x00000008
.L_77:


//--------------------- .nv.callgraph             --------------------------
	.section	.nv.callgraph,"",@"SHT_CUDA_CALLGRAPH"
	.align	4
	.sectionentsize	8
	.align		4
        /*0000*/ 	.word	0x00000000
	.align		4
        /*0004*/ 	.word	0xffffffff
	.align		4
        /*0008*/ 	.word	0x00000000
	.align		4
        /*000c*/ 	.word	0xfffffffe
	.align		4
        /*0010*/ 	.word	0x00000000
	.align		4
        /*0014*/ 	.word	0xfffffffd
	.align		4
        /*0018*/ 	.word	0x00000000
	.align		4
        /*001c*/ 	.word	0xfffffffc


//--------------------- .text.sum_coulomb_results_kernel --------------------------
	.section	.text.sum_coulomb_results_kernel,"ax",@progbits
	.align	128
        .global         sum_coulomb_results_kernel
        .type           sum_coulomb_results_kernel,@function
        .size           sum_coulomb_results_kernel,(.L_x_30 - sum_coulomb_results_kernel)
        .other          sum_coulomb_results_kernel,@"STO_CUDA_ENTRY STV_DEFAULT"
sum_coulomb_results_kernel:
.text.sum_coulomb_results_kernel:
[----:B------:R-:W-:Y:S01]  /*0000*/  LDC R1, c[0x0][0x37c] ;  /* 0x0000df00ff017b82 */ /* 0x000fe20000000800 */
[----:B------:R-:W-:Y:S05]  /*0010*/  EXIT ;  /* 0x000000000000794d */ /* 0x000fea0003800000 */
.L_x_0:
[----:B------:R-:W-:-:S00]  /*0020*/  BRA `(.L_x_0) ;  /* 0xfffffffc00fc7947 */ /* 0x000fc0000383ffff */
[----:B------:R-:W-:-:S00]  /*0030*/  NOP ;  /* 0x0000000000007918 */ /* 0x000fc00000000000 */
        /* <DEDUP_REMOVED lines=12> */
.L_x_30:


//--------------------- .text.coulomb_kernel      --------------------------
	.section	.text.coulomb_kernel,"ax",@progbits
	.align	128
        .global         coulomb_kernel
        .type           coulomb_kernel,@function
        .size           coulomb_kernel,(.L_x_29 - coulomb_kernel)
        .other          coulomb_kernel,@"STO_CUDA_ENTRY STV_DEFAULT"
coulomb_kernel:
.text.coulomb_kernel:
[----:B------:R-:W-:Y:S01]  /*0000*/  LDC R1, c[0x0][0x37c] ;  /* 0x0000df00ff017b82 */ /* 0x000fe20000000800 */
[----:B------:R-:W0:Y:S07]  /*0010*/  S2R R13, SR_TID.X ;  /* 0x00000000000d7919 */ /* 0x000e2e0000002100 */
[----:B------:R-:W0:Y:S01]  /*0020*/  S2UR UR6, SR_CTAID.X ;  /* 0x00000000000679c3 */ /* 0x000e220000002500 */
[----:B------:R-:W1:Y:S07]  /*0030*/  LDCU.64 UR4, c[0x0][0x3a0] ;  /* 0x00007400ff0477ac */ /* 0x000e6e0008000a00 */
[----:B------:R-:W0:Y:S01]  /*0040*/  LDC R14, c[0x0][0x360] ;  /* 0x0000d800ff0e7b82 */ /* 0x000e220000000800 */
[----:B-1----:R-:W-:Y:S01]  /*0050*/  UIMAD UR4, UR5, UR4, URZ ;  /* 0x00000004050472a4 */ /* 0x002fe2000f8e02ff */
[----:B0-----:R-:W-:-:S05]  /*0060*/  IMAD R13, R14, UR6, R13 ;  /* 0x000000060e0d7c24 */ /* 0x001fca000f8e020d */
[----:B------:R-:W-:-:S13]  /*0070*/  ISETP.GE.AND P0, PT, R13, UR4, PT ;  /* 0x000000040d007c0c */ /* 0x000fda000bf06270 */
[----:B------:R-:W-:Y:S05]  /*0080*/  @P0 EXIT ;  /* 0x000000000000094d */ /* 0x000fea0003800000 */
[----:B------:R-:W0:Y:S01]  /*0090*/  LDC R12, c[0x0][0x3a4] ;  /* 0x0000e900ff0c7b82 */ /* 0x000e220000000800 */
[----:B------:R-:W1:Y:S01]  /*00a0*/  LDCU UR5, c[0x0][0x370] ;  /* 0x00006e00ff0577ac */ /* 0x000e620008000800 */
[----:B------:R-:W2:Y:S06]  /*00b0*/  LDCU.64 UR6, c[0x0][0x358] ;  /* 0x00006b00ff0677ac */ /* 0x000eac0008000a00 */
[----:B------:R-:W3:Y:S01]  /*00c0*/  LDC.64 R10, c[0x0][0x388] ;  /* 0x0000e200ff0a7b82 */ /* 0x000ee20000000a00 */
[----:B------:R-:W4:Y:S07]  /*00d0*/  LDCU UR8, c[0x0][0x3a0] ;  /* 0x00007400ff0877ac */ /* 0x000f2e0008000800 */
[----:B------:R-:W0:Y:S01]  /*00e0*/  LDC.64 R8, c[0x0][0x380] ;  /* 0x0000e000ff087b82 */ /* 0x000e220000000a00 */
[----:B-1----:R-:W-:-:S07]  /*00f0*/  IMAD R14, R14, UR5, RZ ;  /* 0x000000050e0e7c24 */ /* 0x002fce000f8e02ff */
[----:B------:R-:W1:Y:S08]  /*0100*/  LDC.64 R6, c[0x0][0x390] ;  /* 0x0000e400ff067b82 */ /* 0x000e700000000a00 */
[----:B--2-4-:R-:W0:Y:S02]  /*0110*/  LDC.64 R4, c[0x0][0x398] ;  /* 0x0000e600ff047b82 */ /* 0x014e240000000a00 */
.L_x_8:
[----:B0-----:R-:W-:Y:S01]  /*0120*/  IABS R0, R12 ;  /* 0x0000000c00007213 */ /* 0x001fe20000000000 */
[----:B------:R-:W-:Y:S01]  /*0130*/  BSSY.RECONVERGENT B0, `(.L_x_1) ;  /* 0x0000050000007945 */ /* 0x000fe20003800200 */
[----:B------:R-:W-:Y:S02]  /*0140*/  IABS R16, R13 ;  /* 0x0000000d00107213 */ /* 0x000fe40000000000 */
[----:B------:R-:W0:Y:S08]  /*0150*/  I2F.RP R15, R0 ;  /* 0x00000000000f7306 */ /* 0x000e300000209400 */
[----:B0-----:R-:W0:Y:S02]  /*0160*/  MUFU.RCP R15, R15 ;  /* 0x0000000f000f7308 */ /* 0x001e240000001000 */
[----:B0-----:R-:W-:-:S06]  /*0170*/  VIADD R2, R15, 0xffffffe ;  /* 0x0ffffffe0f027836 */ /* 0x001fcc0000000000 */
[----:B------:R0:W2:Y:S02]  /*0180*/  F2I.FTZ.U32.TRUNC.NTZ R3, R2 ;  /* 0x0000000200037305 */ /* 0x0000a4000021f000 */
[----:B0-----:R-:W-:Y:S02]  /*0190*/  IMAD.MOV.U32 R2, RZ, RZ, RZ ;  /* 0x000000ffff027224 */ /* 0x001fe400078e00ff */
[----:B--2---:R-:W-:-:S04]  /*01a0*/  IMAD.MOV R17, RZ, RZ, -R3 ;  /* 0x000000ffff117224 */ /* 0x004fc800078e0a03 */
[----:B------:R-:W-:-:S04]  /*01b0*/  IMAD R17, R17, R0, RZ ;  /* 0x0000000011117224 */ /* 0x000fc800078e02ff */
[----:B------:R-:W-:Y:S01]  /*01c0*/  IMAD.HI.U32 R3, R3, R17, R2 ;  /* 0x0000001103037227 */ /* 0x000fe200078e0002 */
[----:B------:R-:W-:-:S04]  /*01d0*/  LOP3.LUT R2, R13, R12, RZ, 0x3c, !PT ;  /* 0x0000000c0d027212 */ /* 0x000fc800078e3cff */
[----:B------:R-:W-:Y:S01]  /*01e0*/  ISETP.GE.AND P2, PT, R2, RZ, PT ;  /* 0x000000ff0200720c */ /* 0x000fe20003f46270 */
[----:B------:R-:W-:Y:S01]  /*01f0*/  IMAD.HI.U32 R3, R3, R16, RZ ;  /* 0x0000001003037227 */ /* 0x000fe200078e00ff */
[----:B------:R-:W-:-:S03]  /*0200*/  LOP3.LUT R2, RZ, R12, RZ, 0x33, !PT ;  /* 0x0000000cff027212 */ /* 0x000fc600078e33ff */
[----:B------:R-:W-:-:S04]  /*0210*/  IMAD.MOV R15, RZ, RZ, -R3 ;  /* 0x000000ffff0f7224 */ /* 0x000fc800078e0a03 */
[----:B------:R-:W-:-:S05]  /*0220*/  IMAD R15, R0, R15, R16 ;  /* 0x0000000f000f7224 */ /* 0x000fca00078e0210 */
[----:B------:R-:W-:-:S13]  /*0230*/  ISETP.GT.U32.AND P1, PT, R0, R15, PT ;  /* 0x0000000f0000720c */ /* 0x000fda0003f24070 */
[----:B------:R-:W-:Y:S01]  /*0240*/  @!P1 IMAD.IADD R15, R15, 0x1, -R0 ;  /* 0x000000010f0f9824 */ /* 0x000fe200078e0a00 */
[----:B------:R-:W-:Y:S02]  /*0250*/  @!P1 IADD3 R3, PT, PT, R3, 0x1, RZ ;  /* 0x0000000103039810 */ /* 0x000fe40007ffe0ff */
[----:B------:R-:W-:Y:S02]  /*0260*/  ISETP.NE.AND P1, PT, R12, RZ, PT ;  /* 0x000000ff0c00720c */ /* 0x000fe40003f25270 */
[----:B------:R-:W-:-:S13]  /*0270*/  ISETP.GE.U32.AND P0, PT, R15, R0, PT ;  /* 0x000000000f00720c */ /* 0x000fda0003f06070 */
[----:B------:R-:W-:-:S04]  /*0280*/  @P0 VIADD R3, R3, 0x1 ;  /* 0x0000000103030836 */ /* 0x000fc80000000000 */
[----:B------:R-:W-:-:S05]  /*0290*/  @!P2 IMAD.MOV R3, RZ, RZ, -R3 ;  /* 0x000000ffff03a224 */ /* 0x000fca00078e0a03 */
[----:B------:R-:W-:-:S04]  /*02a0*/  SEL R19, R2, R3, !P1 ;  /* 0x0000000302137207 */ /* 0x000fc80004800000 */
[----:B------:R-:W-:-:S04]  /*02b0*/  ISETP.GE.AND P0, PT, R19, UR8, PT ;  /* 0x0000000813007c0c */ /* 0x000fc8000bf06270 */
[----:B------:R-:W-:-:S13]  /*02c0*/  ISETP.LT.OR P0, PT, R12, RZ, P0 ;  /* 0x000000ff0c00720c */ /* 0x000fda0000701670 */
[----:B------:R-:W-:Y:S05]  /*02d0*/  @P0 BRA `(.L_x_2) ;  /* 0x0000000000d40947 */ /* 0x000fea0003800000 */
[----:B------:R-:W-:Y:S02]  /*02e0*/  ISETP.GE.AND P2, PT, R13, RZ, PT ;  /* 0x000000ff0d00720c */ /* 0x000fe40003f46270 */
[----:B------:R-:W-:Y:S01]  /*02f0*/  ISETP.GT.U32.AND P0, PT, R0, R15, PT ;  /* 0x0000000f0000720c */ /* 0x000fe20003f04070 */
[----:B------:R-:W-:-:S05]  /*0300*/  IMAD.IADD R0, R15, 0x1, -R0 ;  /* 0x000000010f007824 */ /* 0x000fca00078e0a00 */
[----:B------:R-:W-:-:S05]  /*0310*/  SEL R15, R0, R15, !P0 ;  /* 0x0000000f000f7207 */ /* 0x000fca0004000000 */
[----:B------:R-:W-:-:S05]  /*0320*/  @!P2 IMAD.MOV R15, RZ, RZ, -R15 ;  /* 0x000000ffff0fa224 */ /* 0x000fca00078e0a0f */
[----:B------:R-:W-:Y:S01]  /*0330*/  SEL R17, R2, R15, !P1 ;  /* 0x0000000f02117207 */ /* 0x000fe20004800000 */
[----:B---3--:R-:W-:-:S04]  /*0340*/  IMAD.WIDE R2, R19, 0xc, R10 ;  /* 0x0000000c13027825 */ /* 0x008fc800078e020a */
[----:B-1----:R-:W-:Y:S01]  /*0350*/  IMAD.WIDE R16, R17, 0xc, R6 ;  /* 0x0000000c11107825 */ /* 0x002fe200078e0206 */
[----:B------:R-:W2:Y:S04]  /*0360*/  LDG.E R23, desc[UR6][R2.64+0x4] ;  /* 0x0000040602177981 */ /* 0x000ea8000c1e1900 */
[----:B------:R-:W2:Y:S04]  /*0370*/  LDG.E R20, desc[UR6][R16.64+0x4] ;  /* 0x0000040610147981 */ /* 0x000ea8000c1e1900 */
[----:B------:R-:W3:Y:S04]  /*0380*/  LDG.E R22, desc[UR6][R2.64] ;  /* 0x0000000602167981 */ /* 0x000ee8000c1e1900 */
[----:B------:R-:W3:Y:S04]  /*0390*/  LDG.E R15, desc[UR6][R16.64] ;  /* 0x00000006100f7981 */ /* 0x000ee8000c1e1900 */
[----:B------:R-:W4:Y:S04]  /*03a0*/  LDG.E R24, desc[UR6][R2.64+0x8] ;  /* 0x0000080602187981 */ /* 0x000f28000c1e1900 */
[----:B------:R-:W4:Y:S01]  /*03b0*/  LDG.E R21, desc[UR6][R16.64+0x8] ;  /* 0x0000080610157981 */ /* 0x000f22000c1e1900 */
[----:B------:R-:W-:-:S05]  /*03c0*/  IMAD.WIDE R18, R19, 0x4, R4 ;  /* 0x0000000413127825 */ /* 0x000fca00078e0204 */
[----:B------:R0:W5:Y:S01]  /*03d0*/  LDG.E R0, desc[UR6][R18.64] ;  /* 0x0000000612007981 */ /* 0x000162000c1e1900 */
[----:B------:R-:W-:Y:S01]  /*03e0*/  BSSY.RECONVERGENT B1, `(.L_x_3) ;  /* 0x0000013000017945 */ /* 0x000fe20003800200 */
[----:B--2---:R-:W-:-:S04]  /*03f0*/  FADD R20, -R20, R23 ;  /* 0x0000001714147221 */ /* 0x004fc80000000100 */
[----:B------:R-:W-:Y:S01]  /*0400*/  FMUL R20, R20, R20 ;  /* 0x0000001414147220 */ /* 0x000fe20000400000 */
[----:B---3--:R-:W-:-:S04]  /*0410*/  FADD R15, -R15, R22 ;  /* 0x000000160f0f7221 */ /* 0x008fc80000000100 */
[----:B------:R-:W-:Y:S01]  /*0420*/  FFMA R20, R15, R15, R20 ;  /* 0x0000000f0f147223 */ /* 0x000fe20000000014 */
[----:B----4-:R-:W-:-:S04]  /*0430*/  FADD R21, -R21, R24 ;  /* 0x0000001815157221 */ /* 0x010fc80000000100 */
[----:B------:R-:W-:-:S04]  /*0440*/  FFMA R2, R21, R21, R20 ;  /* 0x0000001515027223 */ /* 0x000fc80000000014 */
[----:B------:R0:W1:Y:S01]  /*0450*/  MUFU.RSQ R21, R2 ;  /* 0x0000000200157308 */ /* 0x0000620000001400 */
[----:B------:R-:W-:-:S04]  /*0460*/  IADD3 R15, PT, PT, R2, -0xd000000, RZ ;  /* 0xf3000000020f7810 */ /* 0x000fc80007ffe0ff */
[----:B------:R-:W-:-:S13]  /*0470*/  ISETP.GT.U32.AND P0, PT, R15, 0x727fffff, PT ;  /* 0x727fffff0f00780c */ /* 0x000fda0003f04070 */
[----:B01----:R-:W-:Y:S05]  /*0480*/  @!P0 BRA `(.L_x_4) ;  /* 0x0000000000108947 */ /* 0x003fea0003800000 */
[----:B------:R-:W-:-:S07]  /*0490*/  MOV R19, 0x4b0 ;  /* 0x000004b000137802 */ /* 0x000fce0000000f00 */
[----:B-----5:R-:W-:Y:S05]  /*04a0*/  CALL.REL.NOINC `($__internal_0_$__cuda_sm20_sqrt_rn_f32_slowpath) ;  /* 0x0000000000747944 */ /* 0x020fea0003c00000 */
[----:B------:R-:W-:Y:S01]  /*04b0*/  IMAD.MOV.U32 R3, RZ, RZ, R15 ;  /* 0x000000ffff037224 */ /* 0x000fe200078e000f */
[----:B------:R-:W-:Y:S06]  /*04c0*/  BRA `(.L_x_5) ;  /* 0x0000000000107947 */ /* 0x000fec0003800000 */
.L_x_4:
[----:B------:R-:W-:Y:S01]  /*04d0*/  FMUL.FTZ R3, R2, R21 ;  /* 0x0000001502037220 */ /* 0x000fe20000410000 */
[----:B------:R-:W-:-:S03]  /*04e0*/  FMUL.FTZ R15, R21, 0.5 ;  /* 0x3f000000150f7820 */ /* 0x000fc60000410000 */
[----:B------:R-:W-:-:S04]  /*04f0*/  FFMA R2, -R3, R3, R2 ;  /* 0x0000000303027223 */ /* 0x000fc80000000102 */
[----:B------:R-:W-:-:S07]  /*0500*/  FFMA R3, R2, R15, R3 ;  /* 0x0000000f02037223 */ /* 0x000fce0000000003 */
.L_x_5:
[----:B------:R-:W-:Y:S05]  /*0510*/  BSYNC.RECONVERGENT B1 ;  /* 0x0000000000017941 */ /* 0x000fea0003800200 */
.L_x_3:
[----:B------:R-:W0:Y:S01]  /*0520*/  MUFU.RCP R2, R3 ;  /* 0x0000000300027308 */ /* 0x000e220000001000 */
[----:B------:R-:W-:Y:S01]  /*0530*/  BSSY.RECONVERGENT B1, `(.L_x_6) ;  /* 0x000000c000017945 */ /* 0x000fe20003800200 */
[----:B------:R-:W-:-:S06]  /*0540*/  FSETP.GEU.AND P2, PT, R3, 9.9999998245167004418e-14, PT ;  /* 0x29e12e130300780b */ /* 0x000fcc0003f4e000 */
[----:B-----5:R-:W1:Y:S01]  /*0550*/  FCHK P0, R0, R3 ;  /* 0x0000000300007302 */ /* 0x020e620000000000 */
[----:B0-----:R-:W-:-:S04]  /*0560*/  FFMA R15, R2, -R3, 1 ;  /* 0x3f800000020f7423 */ /* 0x001fc80000000803 */
[----:B------:R-:W-:-:S04]  /*0570*/  FFMA R15, R2, R15, R2 ;  /* 0x0000000f020f7223 */ /* 0x000fc80000000002 */
[----:B------:R-:W-:-:S04]  /*0580*/  FFMA R2, R0, R15, RZ ;  /* 0x0000000f00027223 */ /* 0x000fc800000000ff */
[----:B------:R-:W-:-:S04]  /*0590*/  FFMA R16, R2, -R3, R0 ;  /* 0x8000000302107223 */ /* 0x000fc80000000000 */
[----:B------:R-:W-:Y:S01]  /*05a0*/  FFMA R2, R15, R16, R2 ;  /* 0x000000100f027223 */ /* 0x000fe20000000002 */
[----:B-1----:R-:W-:Y:S06]  /*05b0*/  @!P0 BRA `(.L_x_7) ;  /* 0x00000000000c8947 */ /* 0x002fec0003800000 */
[----:B------:R-:W-:-:S07]  /*05c0*/  MOV R2, 0x5e0 ;  /* 0x000005e000027802 */ /* 0x000fce0000000f00 */
[----:B------:R-:W-:Y:S05]  /*05d0*/  CALL.REL.NOINC `($__internal_1_$__cuda_sm3x_div_rn_noftz_f32_slowpath) ;  /* 0x0000000000847944 */ /* 0x000fea0003c00000 */
[----:B------:R-:W-:-:S07]  /*05e0*/  IMAD.MOV.U32 R2, RZ, RZ, R0 ;  /* 0x000000ffff027224 */ /* 0x000fce00078e0000 */
.L_x_7:
[----:B------:R-:W-:Y:S05]  /*05f0*/  BSYNC.RECONVERGENT B1 ;  /* 0x0000000000017941 */ /* 0x000fea0003800200 */
.L_x_6:
[----:B------:R-:W-:Y:S01]  /*0600*/  FSEL R15, R2, RZ, P2 ;  /* 0x000000ff020f7208 */ /* 0x000fe20001000000 */
[----:B------:R-:W-:-:S05]  /*0610*/  IMAD.WIDE R2, R13, 0x4, R8 ;  /* 0x000000040d027825 */ /* 0x000fca00078e0208 */
[----:B------:R0:W-:Y:S02]  /*0620*/  STG.E desc[UR6][R2.64], R15 ;  /* 0x0000000f02007986 */ /* 0x0001e4000c101906 */
.L_x_2:
[----:B------:R-:W-:Y:S05]  /*0630*/  BSYNC.RECONVERGENT B0 ;  /* 0x0000000000007941 */ /* 0x000fea0003800200 */
.L_x_1:
[----:B------:R-:W-:-:S05]  /*0640*/  IMAD.IADD R13, R14, 0x1, R13 ;  /* 0x000000010e0d7824 */ /* 0x000fca00078e020d */
[----:B------:R-:W-:-:S13]  /*0650*/  ISETP.GE.AND P0, PT, R13, UR4, PT ;  /* 0x000000040d007c0c */ /* 0x000fda000bf06270 */
[----:B------:R-:W-:Y:S05]  /*0660*/  @!P0 BRA `(.L_x_8) ;  /* 0xfffffff800ac8947 */ /* 0x000fea000383ffff */
[----:B------:R-:W-:Y:S05]  /*0670*/  EXIT ;  /* 0x000000000000794d */ /* 0x000fea0003800000 */
        .weak           $__internal_0_$__cuda_sm20_sqrt_rn_f32_slowpath
        .type           $__internal_0_$__cuda_sm20_sqrt_rn_f32_slowpath,@function
        .size           $__internal_0_$__cuda_sm20_sqrt_rn_f32_slowpath,($__internal_1_$__cuda_sm3x_div_rn_noftz_f32_slowpath - $__internal_0_$__cuda_sm20_sqrt_rn_f32_slowpath)
$__internal_0_$__cuda_sm20_sqrt_rn_f32_slowpath:
[----:B------:R-:W-:-:S13]  /*0680*/  LOP3.LUT P0, RZ, R2, 0x7fffffff, RZ, 0xc0, !PT ;  /* 0x7fffffff02ff7812 */ /* 0x000fda000780c0ff */
[----:B------:R-:W-:Y:S01]  /*0690*/  @!P0 IMAD.MOV.U32 R3, RZ, RZ, R2 ;  /* 0x000000ffff038224 */ /* 0x000fe200078e0002 */
[----:B------:R-:W-:Y:S06]  /*06a0*/  @!P0 BRA `(.L_x_9) ;  /* 0x0000000000408947 */ /* 0x000fec0003800000 */
[----:B------:R-:W-:-:S13]  /*06b0*/  FSETP.GEU.FTZ.AND P0, PT, R2, RZ, PT ;  /* 0x000000ff0200720b */ /* 0x000fda0003f1e000 */
[----:B------:R-:W-:Y:S01]  /*06c0*/  @!P0 MOV R3, 0x7fffffff ;  /* 0x7fffffff00038802 */ /* 0x000fe20000000f00 */
[----:B------:R-:W-:Y:S06]  /*06d0*/  @!P0 BRA `(.L_x_9) ;  /* 0x0000000000348947 */ /* 0x000fec0003800000 */
[----:B------:R-:W-:-:S13]  /*06e0*/  FSETP.GTU.FTZ.AND P0, PT, |R2|, +INF , PT ;  /* 0x7f8000000200780b */ /* 0x000fda0003f1c200 */
[----:B------:R-:W-:Y:S01]  /*06f0*/  @P0 FADD.FTZ R3, R2, 1 ;  /* 0x3f80000002030421 */ /* 0x000fe20000010000 */
[----:B------:R-:W-:Y:S06]  /*0700*/  @P0 BRA `(.L_x_9) ;  /* 0x0000000000280947 */ /* 0x000fec0003800000 */
[----:B------:R-:W-:-:S13]  /*0710*/  FSETP.NEU.FTZ.AND P0, PT, |R2|, +INF , PT ;  /* 0x7f8000000200780b */ /* 0x000fda0003f1d200 */
[----:B------:R-:W-:-:S04]  /*0720*/  @P0 FFMA R15, R2, 1.84467440737095516160e+19, RZ ;  /* 0x5f800000020f0823 */ /* 0x000fc800000000ff */
[----:B------:R-:W0:Y:S02]  /*0730*/  @P0 MUFU.RSQ R16, R15 ;  /* 0x0000000f00100308 */ /* 0x000e240000001400 */
[----:B0-----:R-:W-:Y:S01]  /*0740*/  @P0 FMUL.FTZ R18, R15, R16 ;  /* 0x000000100f120220 */ /* 0x001fe20000410000 */
[----:B------:R-:W-:-:S03]  /*0750*/  @P0 FMUL.FTZ R16, R16, 0.5 ;  /* 0x3f00000010100820 */ /* 0x000fc60000410000 */
[----:B------:R-:W-:-:S04]  /*0760*/  @P0 FADD.FTZ R3, -R18, -RZ ;  /* 0x800000ff12030221 */ /* 0x000fc80000010100 */
[----:B------:R-:W-:Y:S01]  /*0770*/  @P0 FFMA R17, R18, R3, R15 ;  /* 0x0000000312110223 */ /* 0x000fe2000000000f */
[----:B------:R-:W-:-:S03]  /*0780*/  @!P0 IMAD.MOV.U32 R3, RZ, RZ, R2 ;  /* 0x000000ffff038224 */ /* 0x000fc600078e0002 */
[----:B------:R-:W-:-:S04]  /*0790*/  @P0 FFMA R16, R17, R16, R18 ;  /* 0x0000001011100223 */ /* 0x000fc80000000012 */
[----:B------:R-:W-:-:S07]  /*07a0*/  @P0 FMUL.FTZ R3, R16, 2.3283064365386962891e-10 ;  /* 0x2f80000010030820 */ /* 0x000fce0000410000 */
.L_x_9:
[----:B------:R-:W-:Y:S02]  /*07b0*/  IMAD.MOV.U32 R15, RZ, RZ, R3 ;  /* 0x000000ffff0f7224 */ /* 0x000fe400078e0003 */
[----:B------:R-:W-:Y:S02]  /*07c0*/  IMAD.MOV.U32 R2, RZ, RZ, R19 ;  /* 0x000000ffff027224 */ /* 0x000fe400078e0013 */
[----:B------:R-:W-:-:S04]  /*07d0*/  IMAD.MOV.U32 R3, RZ, RZ, 0x0 ;  /* 0x00000000ff037424 */ /* 0x000fc800078e00ff */
[----:B------:R-:W-:Y:S05]  /*07e0*/  RET.REL.NODEC R2 `(coulomb_kernel) ;  /* 0xfffffff802047950 */ /* 0x000fea0003c3ffff */
        .weak           $__internal_1_$__cuda_sm3x_div_rn_noftz_f32_slowpath
        .type           $__internal_1_$__cuda_sm3x_div_rn_noftz_f32_slowpath,@function
        .size           $__internal_1_$__cuda_sm3x_div_rn_noftz_f32_slowpath,(.L_x_29 - $__internal_1_$__cuda_sm3x_div_rn_noftz_f32_slowpath)
$__internal_1_$__cuda_sm3x_div_rn_noftz_f32_slowpath:
[----:B------:R-:W-:Y:S01]  /*07f0*/  SHF.R.U32.HI R15, RZ, 0x17, R3 ;  /* 0x00000017ff0f7819 */ /* 0x000fe20000011603 */
[----:B------:R-:W-:Y:S01]  /*0800*/  BSSY.RECONVERGENT B2, `(.L_x_10) ;  /* 0x0000063000027945 */ /* 0x000fe20003800200 */
[--C-:B------:R-:W-:Y:S01]  /*0810*/  SHF.R.U32.HI R16, RZ, 0x17, R0.reuse ;  /* 0x00000017ff107819 */ /* 0x100fe20000011600 */
[----:B------:R-:W-:Y:S01]  /*0820*/  IMAD.MOV.U32 R17, RZ, RZ, R0 ;  /* 0x000000ffff117224 */ /* 0x000fe200078e0000 */
[----:B------:R-:W-:Y:S02]  /*0830*/  LOP3.LUT R15, R15, 0xff, RZ, 0xc0, !PT ;  /* 0x000000ff0f0f7812 */ /* 0x000fe400078ec0ff */
[----:B------:R-:W-:Y:S02]  /*0840*/  LOP3.LUT R20, R16, 0xff, RZ, 0xc0, !PT ;  /* 0x000000ff10147812 */ /* 0x000fe400078ec0ff */
[----:B------:R-:W-:-:S03]  /*0850*/  IADD3 R19, PT, PT, R15, -0x1, RZ ;  /* 0xffffffff0f137810 */ /* 0x000fc60007ffe0ff */
[----:B------:R-:W-:Y:S01]  /*0860*/  VIADD R18, R20, 0xffffffff ;  /* 0xffffffff14127836 */ /* 0x000fe20000000000 */
[----:B------:R-:W-:-:S04]  /*0870*/  ISETP.GT.U32.AND P0, PT, R19, 0xfd, PT ;  /* 0x000000fd1300780c */ /* 0x000fc80003f04070 */
[----:B------:R-:W-:-:S13]  /*0880*/  ISETP.GT.U32.OR P0, PT, R18, 0xfd, P0 ;  /* 0x000000fd1200780c */ /* 0x000fda0000704470 */
[----:B------:R-:W-:Y:S01]  /*0890*/  @!P0 IMAD.MOV.U32 R16, RZ, RZ, RZ ;  /* 0x000000ffff108224 */ /* 0x000fe200078e00ff */
[----:B------:R-:W-:Y:S06]  /*08a0*/  @!P0 BRA `(.L_x_11) ;  /* 0x00000000005c8947 */ /* 0x000fec0003800000 */
[----:B------:R-:W-:Y:S02]  /*08b0*/  FSETP.GTU.FTZ.AND P1, PT, |R3|, +INF , PT ;  /* 0x7f8000000300780b */ /* 0x000fe40003f3c200 */
[----:B------:R-:W-:-:S04]  /*08c0*/  FSETP.GTU.FTZ.AND P0, PT, |R0|, +INF , PT ;  /* 0x7f8000000000780b */ /* 0x000fc80003f1c200 */
[----:B------:R-:W-:-:S13]  /*08d0*/  PLOP3.LUT P0, PT, P0, P1, PT, 0xf8, 0x8f ;  /* 0x00000000008f781c */ /* 0x000fda0000703f70 */
[----:B------:R-:W-:Y:S05]  /*08e0*/  @P0 BRA `(.L_x_12) ;  /* 0x00000004004c0947 */ /* 0x000fea0003800000 */
[----:B------:R-:W-:-:S13]  /*08f0*/  LOP3.LUT P0, RZ, R3, 0x7fffffff, R17, 0xc8, !PT ;  /* 0x7fffffff03ff7812 */ /* 0x000fda000780c811 */
[----:B------:R-:W-:Y:S05]  /*0900*/  @!P0 BRA `(.L_x_13) ;  /* 0x00000004003c8947 */ /* 0x000fea0003800000 */
[C---:B------:R-:W-:Y:S02]  /*0910*/  FSETP.NEU.FTZ.AND P3, PT, |R0|.reuse, +INF , PT ;  /* 0x7f8000000000780b */ /* 0x040fe40003f7d200 */
[----:B------:R-:W-:Y:S02]  /*0920*/  FSETP.NEU.FTZ.AND P1, PT, |R3|, +INF , PT ;  /* 0x7f8000000300780b */ /* 0x000fe40003f3d200 */
[----:B------:R-:W-:-:S11]  /*0930*/  FSETP.NEU.FTZ.AND P0, PT, |R0|, +INF , PT ;  /* 0x7f8000000000780b */ /* 0x000fd60003f1d200 */
[----:B------:R-:W-:Y:S05]  /*0940*/  @!P1 BRA !P3, `(.L_x_13) ;  /* 0x00000004002c9947 */ /* 0x000fea0005800000 */
[----:B------:R-:W-:-:S04]  /*0950*/  LOP3.LUT P3, RZ, R17, 0x7fffffff, RZ, 0xc0, !PT ;  /* 0x7fffffff11ff7812 */ /* 0x000fc8000786c0ff */
[----:B------:R-:W-:-:S13]  /*0960*/  PLOP3.LUT P1, PT, P1, P3, PT, 0x2f, 0xf2 ;  /* 0x0000000000f2781c */ /* 0x000fda0000f26577 */
[----:B------:R-:W-:Y:S05]  /*0970*/  @P1 BRA `(.L_x_14) ;  /* 0x0000000400181947 */ /* 0x000fea0003800000 */
[----:B------:R-:W-:-:S04]  /*0980*/  LOP3.LUT P1, RZ, R3, 0x7fffffff, RZ, 0xc0, !PT ;  /* 0x7fffffff03ff7812 */ /* 0x000fc8000782c0ff */
[----:B------:R-:W-:-:S13]  /*0990*/  PLOP3.LUT P0, PT, P0, P1, PT, 0x2f, 0xf2 ;  /* 0x0000000000f2781c */ /* 0x000fda0000702577 */
[----:B------:R-:W-:Y:S05]  /*09a0*/  @P0 BRA `(.L_x_15) ;  /* 0x0000000400000947 */ /* 0x000fea0003800000 */
[----:B------:R-:W-:Y:S02]  /*09b0*/  ISETP.GE.AND P0, PT, R18, RZ, PT ;  /* 0x000000ff1200720c */ /* 0x000fe40003f06270 */
[----:B------:R-:W-:-:S11]  /*09c0*/  ISETP.GE.AND P1, PT, R19, RZ, PT ;  /* 0x000000ff1300720c */ /* 0x000fd60003f26270 */
[----:B------:R-:W-:Y:S01]  /*09d0*/  @P0 IMAD.MOV.U32 R16, RZ, RZ, RZ ;  /* 0x000000ffff100224 */ /* 0x000fe200078e00ff */
[----:B------:R-:W-:Y:S01]  /*09e0*/  @!P0 MOV R16, 0xffffffc0 ;  /* 0xffffffc000108802 */ /* 0x000fe20000000f00 */
[----:B------:R-:W-:Y:S01]  /*09f0*/  @!P0 FFMA R17, R0, 1.84467440737095516160e+19, RZ ;  /* 0x5f80000000118823 */ /* 0x000fe200000000ff */
[----:B------:R-:W-:-:S03]  /*0a00*/  @!P1 FFMA R3, R3, 1.84467440737095516160e+19, RZ ;  /* 0x5f80000003039823 */ /* 0x000fc600000000ff */
[----:B------:R-:W-:-:S07]  /*0a10*/  @!P1 VIADD R16, R16, 0x40 ;  /* 0x0000004010109836 */ /* 0x000fce0000000000 */
.L_x_11:
[----:B------:R-:W-:Y:S01]  /*0a20*/  LEA R0, R15, 0xc0800000, 0x17 ;  /* 0xc08000000f007811 */ /* 0x000fe200078eb8ff */
[----:B------:R-:W-:Y:S01]  /*0a30*/  VIADD R20, R20, 0xffffff81 ;  /* 0xffffff8114147836 */ /* 0x000fe20000000000 */
[----:B------:R-:W-:Y:S03]  /*0a40*/  BSSY.RECONVERGENT B3, `(.L_x_16) ;  /* 0x0000035000037945 */ /* 0x000fe60003800200 */
[----:B------:R-:W-:Y:S02]  /*0a50*/  IMAD.IADD R19, R3, 0x1, -R0 ;  /* 0x0000000103137824 */ /* 0x000fe400078e0a00 */
[----:B------:R-:W-:Y:S02]  /*0a60*/  IMAD R0, R20, -0x800000, R17 ;  /* 0xff80000014007824 */ /* 0x000fe400078e0211 */
[----:B------:R-:W0:Y:S01]  /*0a70*/  MUFU.RCP R3, R19 ;  /* 0x0000001300037308 */ /* 0x000e220000001000 */
[----:B------:R-:W-:-:S04]  /*0a80*/  FADD.FTZ R21, -R19, -RZ ;  /* 0x800000ff13157221 */ /* 0x000fc80000010100 */
[----:B0-----:R-:W-:-:S04]  /*0a90*/  FFMA R18, R3, R21, 1 ;  /* 0x3f80000003127423 */ /* 0x001fc80000000015 */
[----:B------:R-:W-:-:S04]  /*0aa0*/  FFMA R3, R3, R18, R3 ;  /* 0x0000001203037223 */ /* 0x000fc80000000003 */
[----:B------:R-:W-:-:S04]  /*0ab0*/  FFMA R18, R0, R3, RZ ;  /* 0x0000000300127223 */ /* 0x000fc800000000ff */
[----:B------:R-:W-:-:S04]  /*0ac0*/  FFMA R17, R21, R18, R0 ;  /* 0x0000001215117223 */ /* 0x000fc80000000000 */
[----:B------:R-:W-:Y:S01]  /*0ad0*/  FFMA R18, R3, R17, R18 ;  /* 0x0000001103127223 */ /* 0x000fe20000000012 */
[----:B------:R-:W-:-:S03]  /*0ae0*/  IADD3 R17, PT, PT, R20, 0x7f, -R15 ;  /* 0x0000007f14117810 */ /* 0x000fc60007ffe80f */
[----:B------:R-:W-:Y:S02]  /*0af0*/  FFMA R21, R21, R18, R0 ;  /* 0x0000001215157223 */ /* 0x000fe40000000000 */
[----:B------:R-:W-:Y:S02]  /*0b00*/  IMAD.IADD R17, R17, 0x1, R16 ;  /* 0x0000000111117824 */ /* 0x000fe400078e0210 */
[----:B------:R-:W-:-:S05]  /*0b10*/  FFMA R0, R3, R21, R18 ;  /* 0x0000001503007223 */ /* 0x000fca0000000012 */
[----:B------:R-:W-:-:S04]  /*0b20*/  SHF.R.U32.HI R15, RZ, 0x17, R0 ;  /* 0x00000017ff0f7819 */ /* 0x000fc80000011600 */
[----:B------:R-:W-:-:S04]  /*0b30*/  LOP3.LUT R15, R15, 0xff, RZ, 0xc0, !PT ;  /* 0x000000ff0f0f7812 */ /* 0x000fc800078ec0ff */
[----:B------:R-:W-:-:S05]  /*0b40*/  IADD3 R19, PT, PT, R15, R17, RZ ;  /* 0x000000110f137210 */ /* 0x000fca0007ffe0ff */
[----:B------:R-:W-:-:S05]  /*0b50*/  VIADD R15, R19, 0xffffffff ;  /* 0xffffffff130f7836 */ /* 0x000fca0000000000 */
[----:B------:R-:W-:-:S13]  /*0b60*/  ISETP.GE.U32.AND P0, PT, R15, 0xfe, PT ;  /* 0x000000fe0f00780c */ /* 0x000fda0003f06070 */
[----:B------:R-:W-:Y:S05]  /*0b70*/  @!P0 BRA `(.L_x_17) ;  /* 0x0000000000808947 */ /* 0x000fea0003800000 */
[----:B------:R-:W-:-:S13]  /*0b80*/  ISETP.GT.AND P0, PT, R19, 0xfe, PT ;  /* 0x000000fe1300780c */ /* 0x000fda0003f04270 */
[----:B------:R-:W-:Y:S05]  /*0b90*/  @P0 BRA `(.L_x_18) ;  /* 0x00000000006c0947 */ /* 0x000fea0003800000 */
[----:B------:R-:W-:-:S13]  /*0ba0*/  ISETP.GE.AND P0, PT, R19, 0x1, PT ;  /* 0x000000011300780c */ /* 0x000fda0003f06270 */
[----:B------:R-:W-:Y:S05]  /*0bb0*/  @P0 BRA `(.L_x_19) ;  /* 0x0000000000740947 */ /* 0x000fea0003800000 */
[----:B------:R-:W-:Y:S02]  /*0bc0*/  ISETP.GE.AND P0, PT, R19, -0x18, PT ;  /* 0xffffffe81300780c */ /* 0x000fe40003f06270 */
[----:B------:R-:W-:-:S11]  /*0bd0*/  LOP3.LUT R0, R0, 0x80000000, RZ, 0xc0, !PT ;  /* 0x8000000000007812 */ /* 0x000fd600078ec0ff */
[----:B------:R-:W-:Y:S05]  /*0be0*/  @!P0 BRA `(.L_x_19) ;  /* 0x0000000000688947 */ /* 0x000fea0003800000 */
[-CC-:B------:R-:W-:Y:S01]  /*0bf0*/  FFMA.RZ R15, R3, R21.reuse, R18.reuse ;  /* 0x00000015030f7223 */ /* 0x180fe2000000c012 */
[----:B------:R-:W-:Y:S01]  /*0c00*/  IMAD.MOV R17, RZ, RZ, -R19 ;  /* 0x000000ffff117224 */ /* 0x000fe200078e0a13 */
[C---:B------:R-:W-:Y:S02]  /*0c10*/  ISETP.NE.AND P3, PT, R19.reuse, RZ, PT ;  /* 0x000000ff1300720c */ /* 0x040fe40003f65270 */
[----:B------:R-:W-:Y:S02]  /*0c20*/  ISETP.NE.AND P1, PT, R19, RZ, PT ;  /* 0x000000ff1300720c */ /* 0x000fe40003f25270 */
[----:B------:R-:W-:Y:S01]  /*0c30*/  LOP3.LUT R16, R15, 0x7fffff, RZ, 0xc0, !PT ;  /* 0x007fffff0f107812 */ /* 0x000fe200078ec0ff */
[CCC-:B------:R-:W-:Y:S01]  /*0c40*/  FFMA.RP R15, R3.reuse, R21.reuse, R18.reuse ;  /* 0x00000015030f7223 */ /* 0x1c0fe20000008012 */
[----:B------:R-:W-:Y:S01]  /*0c50*/  FFMA.RM R18, R3, R21, R18 ;  /* 0x0000001503127223 */ /* 0x000fe20000004012 */
[----:B------:R-:W-:Y:S01]  /*0c60*/  VIADD R3, R19, 0x20 ;  /* 0x0000002013037836 */ /* 0x000fe20000000000 */
[----:B------:R-:W-:-:S03]  /*0c70*/  LOP3.LUT R16, R16, 0x800000, RZ, 0xfc, !PT ;  /* 0x0080000010107812 */ /* 0x000fc600078efcff */
[----:B------:R-:W-:Y:S02]  /*0c80*/  FSETP.NEU.FTZ.AND P0, PT, R15, R18, PT ;  /* 0x000000120f00720b */ /* 0x000fe40003f1d000 */
[----:B------:R-:W-:Y:S02]  /*0c90*/  SHF.L.U32 R3, R16, R3, RZ ;  /* 0x0000000310037219 */ /* 0x000fe400000006ff */
[----:B------:R-:W-:Y:S02]  /*0ca0*/  SEL R15, R17, RZ, P3 ;  /* 0x000000ff110f7207 */ /* 0x000fe40001800000 */
[----:B------:R-:W-:Y:S02]  /*0cb0*/  ISETP.NE.AND P1, PT, R3, RZ, P1 ;  /* 0x000000ff0300720c */ /* 0x000fe40000f25270 */
[----:B------:R-:W-:Y:S02]  /*0cc0*/  SHF.R.U32.HI R15, RZ, R15, R16 ;  /* 0x0000000fff0f7219 */ /* 0x000fe40000011610 */
[----:B------:R-:W-:-:S02]  /*0cd0*/  PLOP3.LUT P0, PT, P0, P1, PT, 0xf8, 0x8f ;  /* 0x00000000008f781c */ /* 0x000fc40000703f70 */
[----:B------:R-:W-:Y:S02]  /*0ce0*/  SHF.R.U32.HI R16, RZ, 0x1, R15 ;  /* 0x00000001ff107819 */ /* 0x000fe4000001160f */
[----:B------:R-:W-:-:S04]  /*0cf0*/  SEL R3, RZ, 0x1, !P0 ;  /* 0x00000001ff037807 */ /* 0x000fc80004000000 */
[----:B------:R-:W-:-:S04]  /*0d00*/  LOP3.LUT R18, R3, 0x1, R16, 0xf8, !PT ;  /* 0x0000000103127812 */ /* 0x000fc800078ef810 */
[----:B------:R-:W-:-:S04]  /*0d10*/  LOP3.LUT R15, R18, R15, RZ, 0xc0, !PT ;  /* 0x0000000f120f7212 */ /* 0x000fc800078ec0ff */
[----:B------:R-:W-:-:S04]  /*0d20*/  IADD3 R15, PT, PT, R16, R15, RZ ;  /* 0x0000000f100f7210 */ /* 0x000fc80007ffe0ff */
[----:B------:R-:W-:Y:S01]  /*0d30*/  LOP3.LUT R0, R15, R0, RZ, 0xfc, !PT ;  /* 0x000000000f007212 */ /* 0x000fe200078efcff */
[----:B------:R-:W-:Y:S06]  /*0d40*/  BRA `(.L_x_19) ;  /* 0x0000000000107947 */ /* 0x000fec0003800000 */
.L_x_18:
[----:B------:R-:W-:-:S04]  /*0d50*/  LOP3.LUT R0, R0, 0x80000000, RZ, 0xc0, !PT ;  /* 0x8000000000007812 */ /* 0x000fc800078ec0ff */
[----:B------:R-:W-:Y:S01]  /*0d60*/  LOP3.LUT R0, R0, 0x7f800000, RZ, 0xfc, !PT ;  /* 0x7f80000000007812 */ /* 0x000fe200078efcff */
[----:B------:R-:W-:Y:S06]  /*0d70*/  BRA `(.L_x_19) ;  /* 0x0000000000047947 */ /* 0x000fec0003800000 */
.L_x_17:
[----:B------:R-:W-:-:S07]  /*0d80*/  IMAD R0, R17, 0x800000, R0 ;  /* 0x0080000011007824 */ /* 0x000fce00078e0200 */
.L_x_19:
[----:B------:R-:W-:Y:S05]  /*0d90*/  BSYNC.RECONVERGENT B3 ;  /* 0x0000000000037941 */ /* 0x000fea0003800200 */
.L_x_16:
[----:B------:R-:W-:Y:S05]  /*0da0*/  BRA `(.L_x_20) ;  /* 0x0000000000207947 */ /* 0x000fea0003800000 */
.L_x_15:
[----:B------:R-:W-:-:S04]  /*0db0*/  LOP3.LUT R0, R3, 0x80000000, R17, 0x48, !PT ;  /* 0x8000000003007812 */ /* 0x000fc800078e4811 */
[----:B------:R-:W-:Y:S01]  /*0dc0*/  LOP3.LUT R0, R0, 0x7f800000, RZ, 0xfc, !PT ;  /* 0x7f80000000007812 */ /* 0x000fe200078efcff */
[----:B------:R-:W-:Y:S06]  /*0dd0*/  BRA `(.L_x_20) ;  /* 0x0000000000147947 */ /* 0x000fec0003800000 */
.L_x_14:
[----:B------:R-:W-:Y:S01]  /*0de0*/  LOP3.LUT R0, R3, 0x80000000, R17, 0x48, !PT ;  /* 0x8000000003007812 */ /* 0x000fe200078e4811 */
[----:B------:R-:W-:Y:S06]  /*0df0*/  BRA `(.L_x_20) ;  /* 0x00000000000c7947 */ /* 0x000fec0003800000 */
.L_x_13:
[----:B------:R-:W0:Y:S01]  /*0e00*/  MUFU.RSQ R0, -QNAN ;  /* 0xffc0000000007908 */ /* 0x000e220000001400 */
[----:B------:R-:W-:Y:S05]  /*0e10*/  BRA `(.L_x_20) ;  /* 0x0000000000047947 */ /* 0x000fea0003800000 */
.L_x_12:
[----:B------:R-:W-:-:S07]  /*0e20*/  FADD.FTZ R0, R0, R3 ;  /* 0x0000000300007221 */ /* 0x000fce0000010000 */
.L_x_20:
[----:B------:R-:W-:Y:S05]  /*0e30*/  BSYNC.RECONVERGENT B2 ;  /* 0x0000000000027941 */ /* 0x000fea0003800200 */
.L_x_10:
[----:B------:R-:W-:-:S04]  /*0e40*/  IMAD.MOV.U32 R3, RZ, RZ, 0x0 ;  /* 0x00000000ff037424 */ /* 0x000fc800078e00ff */
[----:B0-----:R-:W-:Y:S05]  /*0e50*/  RET.REL.NODEC R2 `(coulomb_kernel) ;  /* 0xfffffff002687950 */ /* 0x001fea0003c3ffff */
.L_x_21:
        /* <DEDUP_REMOVED lines=10> */
.L_x_29:


//--------------------- .text.matmul              --------------------------
	.section	.text.matmul,"ax",@progbits
	.align	128
        .global         matmul
        .type           matmul,@function
        .size           matmul,(.L_x_32 - matmul)
        .other          matmul,@"STO_CUDA_ENTRY STV_DEFAULT"
matmul:
.text.matmul:
[----:B------:R-:W-:Y:S01]  /*0000*/  LDC R1, c[0x0][0x37c] ;  /* 0x0000df00ff017b82 */ /* 0x000fe20000000800 */
[----:B------:R-:W0:Y:S07]  /*0010*/  S2R R3, SR_TID.Y ;  /* 0x0000000000037919 */ /* 0x000e2e0000002200 */
[----:B------:R-:W0:Y:S01]  /*0020*/  LDC R0, c[0x0][0x364] ;  /* 0x0000d900ff007b82 */ /* 0x000e220000000800 */
[----:B------:R-:W1:Y:S01]  /*0030*/  LDCU UR18, c[0x0][0x398] ;  /* 0x00007300ff1277ac */ /* 0x000e620008000800 */
[----:B------:R-:W-:Y:S01]  /*0040*/  BSSY.RECONVERGENT B0, `(.L_x_22) ;  /* 0x00000a7000007945 */ /* 0x000fe20003800200 */
[----:B------:R-:W2:Y:S01]  /*0050*/  S2R R2, SR_TID.X ;  /* 0x0000000000027919 */ /* 0x000ea20000002100 */
[----:B------:R-:W-:Y:S01]  /*0060*/  HFMA2 R12, -RZ, RZ, 0, 0 ;  /* 0x00000000ff0c7431 */ /* 0x000fe200000001ff */
[----:B------:R-:W3:Y:S03]  /*0070*/  LDCU.64 UR16, c[0x0][0x358] ;  /* 0x00006b00ff1077ac */ /* 0x000ee60008000a00 */
[----:B------:R-:W0:Y:S08]  /*0080*/  S2UR UR4, SR_CTAID.Y ;  /* 0x00000000000479c3 */ /* 0x000e300000002600 */
[----:B------:R-:W2:Y:S01]  /*0090*/  S2UR UR5, SR_CTAID.X ;  /* 0x00000000000579c3 */ /* 0x000ea20000002500 */
[----:B-1----:R-:W-:-:S07]  /*00a0*/  UISETP.GE.AND UP0, UPT, UR18, 0x1, UPT ;  /* 0x000000011200788c */ /* 0x002fce000bf06270 */
[----:B------:R-:W2:Y:S01]  /*00b0*/  LDC R13, c[0x0][0x360] ;  /* 0x0000d800ff0d7b82 */ /* 0x000ea20000000800 */
[----:B------:R-:W-:Y:S01]  /*00c0*/  PLOP3.LUT P0, PT, PT, PT, UP0, 0x80, 0x8 ;  /* 0x000000000008781c */ /* 0x000fe20003f0f008 */
[----:B0-----:R-:W-:Y:S02]  /*00d0*/  IMAD R0, R0, UR4, R3 ;  /* 0x0000000400007c24 */ /* 0x001fe4000f8e0203 */
[----:B--2---:R-:W-:-:S05]  /*00e0*/  IMAD R13, R13, UR5, R2 ;  /* 0x000000050d0d7c24 */ /* 0x004fca000f8e0202 */
[----:B------:R-:W-:-:S04]  /*00f0*/  VIMNMX R2, PT, PT, R0, R13, !PT ;  /* 0x0000000d00027248 */ /* 0x000fc80007fe0100 */
[----:B------:R-:W-:-:S13]  /*0100*/  ISETP.GE.OR P0, PT, R2, UR18, !P0 ;  /* 0x0000001202007c0c */ /* 0x000fda000c706670 */
[----:B---3--:R-:W-:Y:S05]  /*0110*/  @P0 BRA `(.L_x_23) ;  /* 0x0000000800640947 */ /* 0x008fea0003800000 */
[----:B------:R-:W-:Y:S02]  /*0120*/  UISETP.GE.U32.AND UP1, UPT, UR18, 0x8, UPT ;  /* 0x000000081200788c */ /* 0x000fe4000bf26070 */
[----:B------:R-:W-:Y:S01]  /*0130*/  IMAD R5, R0, UR18, RZ ;  /* 0x0000001200057c24 */ /* 0x000fe2000f8e02ff */
[----:B------:R-:W-:Y:S01]  /*0140*/  ULOP3.LUT UR19, UR18, 0x7, URZ, 0xc0, !UPT ;  /* 0x0000000712137892 */ /* 0x000fe2000f8ec0ff */
[----:B------:R-:W-:Y:S01]  /*0150*/  MOV R12, RZ ;  /* 0x000000ff000c7202 */ /* 0x000fe20000000f00 */
[----:B------:R-:W-:Y:S02]  /*0160*/  UMOV UR4, URZ ;  /* 0x000000ff00047c82 */ /* 0x000fe40008000000 */
[----:B------:R-:W-:Y:S02]  /*0170*/  UISETP.NE.AND UP0, UPT, UR19, URZ, UPT ;  /* 0x000000ff1300728c */ /* 0x000fe4000bf05270 */
[----:B------:R-:W-:Y:S09]  /*0180*/  BRA.U !UP1, `(.L_x_24) ;  /* 0x0000000509087547 */ /* 0x000ff2000b800000 */
[----:B------:R-:W0:Y:S01]  /*0190*/  LDCU.128 UR20, c[0x0][0x380] ;  /* 0x00007000ff1477ac */ /* 0x000e220008000c00 */
[----:B------:R-:W-:Y:S02]  /*01a0*/  MOV R12, RZ ;  /* 0x000000ff000c7202 */ /* 0x000fe40000000f00 */
[----:B------:R-:W-:Y:S01]  /*01b0*/  MOV R14, R13 ;  /* 0x0000000d000e7202 */ /* 0x000fe20000000f00 */
[----:B------:R-:W-:-:S04]  /*01c0*/  ULOP3.LUT UR4, UR18, 0x7ffffff8, URZ, 0xc0, !UPT ;  /* 0x7ffffff812047892 */ /* 0x000fc8000f8ec0ff */
[----:B------:R-:W-:Y:S01]  /*01d0*/  UIADD3 UR5, UPT, UPT, -UR4, URZ, URZ ;  /* 0x000000ff04057290 */ /* 0x000fe2000fffe1ff */
[----:B0-----:R-:W-:Y:S01]  /*01e0*/  MOV R2, UR20 ;  /* 0x0000001400027c02 */ /* 0x001fe20008000f00 */
[----:B------:R-:W-:Y:S01]  /*01f0*/  UIMAD.WIDE.U32 UR6, UR18, 0xc, UR22 ;  /* 0x0000000c120678a5 */ /* 0x000fe2000f8e0016 */
[----:B------:R-:W-:Y:S01]  /*0200*/  MOV R3, UR21 ;  /* 0x0000001500037c02 */ /* 0x000fe20008000f00 */
[----:B------:R-:W-:Y:S02]  /*0210*/  UIMAD.WIDE.U32 UR8, UR18, 0x10, UR22 ;  /* 0x00000010120878a5 */ /* 0x000fe4000f8e0016 */
[----:B------:R-:W-:Y:S01]  /*0220*/  UIMAD.WIDE.U32 UR10, UR18, 0x14, UR22 ;  /* 0x00000014120a78a5 */ /* 0x000fe2000f8e0016 */
[----:B------:R-:W-:Y:S01]  /*0230*/  IMAD.WIDE.U32 R2, R5, 0x4, R2 ;  /* 0x0000000405027825 */ /* 0x000fe200078e0002 */
[----:B------:R-:W-:Y:S02]  /*0240*/  UIMAD.WIDE.U32 UR12, UR18, 0x18, UR22 ;  /* 0x00000018120c78a5 */ /* 0x000fe4000f8e0016 */
[----:B------:R-:W-:Y:S01]  /*0250*/  UIMAD.WIDE.U32 UR14, UR18, 0x1c, UR22 ;  /* 0x0000001c120e78a5 */ /* 0x000fe2000f8e0016 */
[----:B------:R-:W-:-:S04]  /*0260*/  IADD3 R2, P0, PT, R2, 0x10, RZ ;  /* 0x0000001002027810 */ /* 0x000fc80007f1e0ff */
[----:B------:R-:W-:-:S09]  /*0270*/  IADD3.X R3, PT, PT, RZ, R3, RZ, P0, !PT ;  /* 0x00000003ff037210 */ /* 0x000fd200007fe4ff */
.L_x_25:
[----:B------:R-:W-:Y:S01]  /*0280*/  UIMAD.WIDE.U32 UR24, UR18, 0x4, UR22 ;  /* 0x00000004121878a5 */ /* 0x000fe2000f8e0016 */
[----:B------:R-:W-:Y:S01]  /*0290*/  IMAD.MOV.U32 R23, RZ, RZ, 0x4 ;  /* 0x00000004ff177424 */ /* 0x000fe200078e00ff */
[----:B------:R-:W-:Y:S01]  /*02a0*/  UIMAD.WIDE.U32 UR20, UR18, 0x8, UR22 ;  /* 0x00000008121478a5 */ /* 0x000fe2000f8e0016 */
[----:B------:R-:W-:Y:S01]  /*02b0*/  HFMA2 R11, -RZ, RZ, 0, 2.384185791015625e-07 ;  /* 0x00000004ff0b7431 */ /* 0x000fe200000001ff */
[----:B------:R-:W2:Y:S01]  /*02c0*/  LDG.E R21, desc[UR16][R2.64+-0x10] ;  /* 0xfffff01002157981 */ /* 0x000ea2000c1e1900 */
[----:B------:R-:W-:Y:S01]  /*02d0*/  IMAD.WIDE R22, R14, R23, UR22 ;  /* 0x000000160e167e25 */ /* 0x000fe2000f8e0217 */
[----:B------:R-:W-:Y:S02]  /*02e0*/  MOV R8, UR24 ;  /* 0x0000001800087c02 */ /* 0x000fe40008000f00 */
[----:B------:R-:W-:Y:S01]  /*02f0*/  MOV R9, UR25 ;  /* 0x0000001900097c02 */ /* 0x000fe20008000f00 */
[----:B------:R-:W3:Y:S01]  /*0300*/  LDG.E R19, desc[UR16][R2.64+-0xc] ;  /* 0xfffff41002137981 */ /* 0x000ee2000c1e1900 */
[----:B------:R-:W-:-:S02]  /*0310*/  MOV R24, UR20 ;  /* 0x0000001400187c02 */ /* 0x000fc40008000f00 */
[----:B------:R-:W-:Y:S01]  /*0320*/  MOV R25, UR21 ;  /* 0x0000001500197c02 */ /* 0x000fe20008000f00 */
[C---:B------:R-:W-:Y:S01]  /*0330*/  IMAD.WIDE R8, R14.reuse, 0x4, R8 ;  /* 0x000000040e087825 */ /* 0x040fe200078e0208 */
[----:B------:R-:W2:Y:S03]  /*0340*/  LDG.E R22, desc[UR16][R22.64] ;  /* 0x0000001016167981 */ /* 0x000ea6000c1e1900 */
[C---:B------:R-:W-:Y:S01]  /*0350*/  IMAD.WIDE R24, R14.reuse, 0x4, R24 ;  /* 0x000000040e187825 */ /* 0x040fe200078e0218 */
[----:B------:R0:W3:Y:S03]  /*0360*/  LDG.E R20, desc[UR16][R8.64] ;  /* 0x0000001008147981 */ /* 0x0000e6000c1e1900 */
[----:B------:R-:W-:Y:S01]  /*0370*/  IMAD.MOV.U32 R5, RZ, RZ, 0x4 ;  /* 0x00000004ff057424 */ /* 0x000fe200078e00ff */
[----:B------:R-:W4:Y:S01]  /*0380*/  LDG.E R18, desc[UR16][R24.64] ;  /* 0x0000001018127981 */ /* 0x000f22000c1e1900 */
[----:B------:R-:W-:Y:S01]  /*0390*/  IMAD.WIDE R10, R14, R11, UR6 ;  /* 0x000000060e0a7e25 */ /* 0x000fe2000f8e020b */
[----:B------:R-:W-:-:S02]  /*03a0*/  MOV R7, 0x4 ;  /* 0x0000000400077802 */ /* 0x000fc40000000f00 */
[----:B------:R-:W4:Y:S01]  /*03b0*/  LDG.E R17, desc[UR16][R2.64+-0x8] ;  /* 0xfffff81002117981 */ /* 0x000f22000c1e1900 */
[----:B0-----:R-:W-:Y:S02]  /*03c0*/  HFMA2 R9, -RZ, RZ, 0, 2.384185791015625e-07 ;  /* 0x00000004ff097431 */ /* 0x001fe400000001ff */
[C---:B------:R-:W-:Y:S01]  /*03d0*/  IMAD.WIDE R4, R14.reuse, R5, UR8 ;  /* 0x000000080e047e25 */ /* 0x040fe2000f8e0205 */
[----:B------:R0:W5:Y:S04]  /*03e0*/  LDG.E R16, desc[UR16][R10.64] ;  /* 0x000000100a107981 */ /* 0x000168000c1e1900 */
[----:B------:R-:W5:Y:S01]  /*03f0*/  LDG.E R15, desc[UR16][R2.64+-0x4] ;  /* 0xfffffc10020f7981 */ /* 0x000f62000c1e1900 */
[----:B------:R-:W-:Y:S01]  /*0400*/  IMAD.WIDE R6, R14, R7, UR10 ;  /* 0x0000000a0e067e25 */ /* 0x000fe2000f8e0207 */
[----:B------:R-:W-:-:S02]  /*0410*/  MOV R27, 0x4 ;  /* 0x00000004001b7802 */ /* 0x000fc40000000f00 */
[----:B------:R1:W5:Y:S01]  /*0420*/  LDG.E R4, desc[UR16][R4.64] ;  /* 0x0000001004047981 */ /* 0x000362000c1e1900 */
[----:B------:R-:W-:-:S03]  /*0430*/  IMAD.WIDE R8, R14, R9, UR12 ;  /* 0x0000000c0e087e25 */ /* 0x000fc6000f8e0209 */
[----:B------:R-:W5:Y:S01]  /*0440*/  LDG.E R23, desc[UR16][R2.64] ;  /* 0x0000001002177981 */ /* 0x000f62000c1e1900 */
[----:B0-----:R-:W-:-:S03]  /*0450*/  IMAD.WIDE R10, R14, R27, UR14 ;  /* 0x0000000e0e0a7e25 */ /* 0x001fc6000f8e021b */
[----:B------:R-:W5:Y:S04]  /*0460*/  LDG.E R7, desc[UR16][R6.64] ;  /* 0x0000001006077981 */ /* 0x000f68000c1e1900 */
[----:B------:R-:W5:Y:S04]  /*0470*/  LDG.E R24, desc[UR16][R2.64+0x4] ;  /* 0x0000041002187981 */ /* 0x000f68000c1e1900 */
[----:B------:R-:W5:Y:S04]  /*0480*/  LDG.E R8, desc[UR16][R8.64] ;  /* 0x0000001008087981 */ /* 0x000f68000c1e1900 */
[----:B------:R-:W5:Y:S04]  /*0490*/  LDG.E R25, desc[UR16][R2.64+0x8] ;  /* 0x0000081002197981 */ /* 0x000f68000c1e1900 */
[----:B------:R-:W5:Y:S04]  /*04a0*/  LDG.E R10, desc[UR16][R10.64] ;  /* 0x000000100a0a7981 */ /* 0x000f68000c1e1900 */
[----:B------:R0:W5:Y:S01]  /*04b0*/  LDG.E R27, desc[UR16][R2.64+0xc] ;  /* 0x00000c10021b7981 */ /* 0x000162000c1e1900 */
[----:B------:R-:W-:-:S04]  /*04c0*/  UIADD3 UR5, UPT, UPT, UR5, 0x8, URZ ;  /* 0x0000000805057890 */ /* 0x000fc8000fffe0ff */
[----:B------:R-:W-:Y:S01]  /*04d0*/  UISETP.NE.AND UP1, UPT, UR5, URZ, UPT ;  /* 0x000000ff0500728c */ /* 0x000fe2000bf25270 */
[----:B-1----:R-:W-:Y:S02]  /*04e0*/  MOV R5, UR18 ;  /* 0x0000001200057c02 */ /* 0x002fe40008000f00 */
[----:B0-----:R-:W-:-:S03]  /*04f0*/  IADD3 R2, P0, PT, R2, 0x20, RZ ;  /* 0x0000002002027810 */ /* 0x001fc60007f1e0ff */
[----:B------:R-:W-:Y:S01]  /*0500*/  IMAD R14, R5, 0x8, R14 ;  /* 0x00000008050e7824 */ /* 0x000fe200078e020e */
[----:B------:R-:W-:Y:S01]  /*0510*/  IADD3.X R3, PT, PT, RZ, R3, RZ, P0, !PT ;  /* 0x00000003ff037210 */ /* 0x000fe200007fe4ff */
[----:B--2---:R-:W-:-:S04]  /*0520*/  FFMA R22, R21, R22, R12 ;  /* 0x0000001615167223 */ /* 0x004fc8000000000c */
[----:B---3--:R-:W-:-:S04]  /*0530*/  FFMA R20, R19, R20, R22 ;  /* 0x0000001413147223 */ /* 0x008fc80000000016 */
[----:B----4-:R-:W-:-:S04]  /*0540*/  FFMA R18, R17, R18, R20 ;  /* 0x0000001211127223 */ /* 0x010fc80000000014 */
[----:B-----5:R-:W-:-:S04]  /*0550*/  FFMA R16, R15, R16, R18 ;  /* 0x000000100f107223 */ /* 0x020fc80000000012 */
[----:B------:R-:W-:-:S04]  /*0560*/  FFMA R23, R23, R4, R16 ;  /* 0x0000000417177223 */ /* 0x000fc80000000010 */
[----:B------:R-:W-:-:S04]  /*0570*/  FFMA R24, R24, R7, R23 ;  /* 0x0000000718187223 */ /* 0x000fc80000000017 */
[----:B------:R-:W-:-:S04]  /*0580*/  FFMA R8, R25, R8, R24 ;  /* 0x0000000819087223 */ /* 0x000fc80000000018 */
[----:B------:R-:W-:Y:S01]  /*0590*/  FFMA R12, R27, R10, R8 ;  /* 0x0000000a1b0c7223 */ /* 0x000fe20000000008 */
[----:B------:R-:W-:Y:S06]  /*05a0*/  BRA.U UP1, `(.L_x_25) ;  /* 0xfffffffd01347547 */ /* 0x000fec000b83ffff */
.L_x_24:
[----:B------:R-:W-:Y:S05]  /*05b0*/  BRA.U !UP0, `(.L_x_23) ;  /* 0x00000005083c7547 */ /* 0x000fea000b800000 */
[----:B------:R-:W-:Y:S01]  /*05c0*/  UISETP.GE.U32.AND UP0, UPT, UR19, 0x4, UPT ;  /* 0x000000041300788c */ /* 0x000fe2000bf06070 */
[----:B------:R-:W-:Y:S01]  /*05d0*/  IMAD R2, R0, UR18, RZ ;  /* 0x0000001200027c24 */ /* 0x000fe2000f8e02ff */
[----:B------:R-:W-:-:S04]  /*05e0*/  ULOP3.LUT UR5, UR18, 0x3, URZ, 0xc0, !UPT ;  /* 0x0000000312057892 */ /* 0x000fc8000f8ec0ff */
[----:B------:R-:W-:-:S03]  /*05f0*/  UISETP.NE.AND UP1, UPT, UR5, URZ, UPT ;  /* 0x000000ff0500728c */ /* 0x000fc6000bf25270 */
[----:B------:R-:W-:Y:S08]  /*0600*/  BRA.U !UP0, `(.L_x_26) ;  /* 0x00000001087c7547 */ /* 0x000ff0000b800000 */
[----:B------:R-:W0:Y:S01]  /*0610*/  LDC.64 R6, c[0x0][0x388] ;  /* 0x0000e200ff067b82 */ /* 0x000e220000000a00 */
[----:B------:R-:W1:Y:S01]  /*0620*/  LDCU.64 UR6, c[0x0][0x380] ;  /* 0x00007000ff0677ac */ /* 0x000e620008000a00 */
[----:B------:R-:W-:Y:S02]  /*0630*/  MOV R4, UR4 ;  /* 0x0000000400047c02 */ /* 0x000fe40008000f00 */
[----:B------:R-:W-:Y:S02]  /*0640*/  IADD3 R3, PT, PT, R2, UR4, RZ ;  /* 0x0000000402037c10 */ /* 0x000fe4000fffe0ff */
[----:B------:R-:W-:Y:S01]  /*0650*/  MOV R11, UR18 ;  /* 0x00000012000b7c02 */ /* 0x000fe20008000f00 */
[----:B------:R-:W-:Y:S01]  /*0660*/  IMAD R5, R4, UR18, R13 ;  /* 0x0000001204057c24 */ /* 0x000fe2000f8e020d */
[----:B------:R-:W2:Y:S01]  /*0670*/  LDC.64 R8, c[0x0][0x380] ;  /* 0x0000e000ff087b82 */ /* 0x000ea20000000a00 */
[----:B------:R-:W-:Y:S02]  /*0680*/  IADD3 R14, P0, PT, R2, UR4, RZ ;  /* 0x00000004020e7c10 */ /* 0x000fe4000ff1e0ff */
[----:B------:R-:W-:Y:S01]  /*0690*/  MOV R15, UR18 ;  /* 0x00000012000f7c02 */ /* 0x000fe20008000f00 */
[----:B0-----:R-:W-:-:S04]  /*06a0*/  IMAD.WIDE R6, R5, 0x4, R6 ;  /* 0x0000000405067825 */ /* 0x001fc800078e0206 */
[----:B------:R-:W-:Y:S01]  /*06b0*/  IMAD.WIDE.U32 R10, R11, 0x4, R6 ;  /* 0x000000040b0a7825 */ /* 0x000fe200078e0006 */
[----:B------:R-:W-:Y:S01]  /*06c0*/  MOV R17, UR18 ;  /* 0x0000001200117c02 */ /* 0x000fe20008000f00 */
[----:B------:R-:W3:Y:S02]  /*06d0*/  LDG.E R6, desc[UR16][R6.64] ;  /* 0x0000001006067981 */ /* 0x000ee4000c1e1900 */
[----:B--2---:R-:W-:Y:S01]  /*06e0*/  IMAD.WIDE.U32 R8, R3, 0x4, R8 ;  /* 0x0000000403087825 */ /* 0x004fe200078e0008 */
[----:B------:R-:W-:Y:S02]  /*06f0*/  IADD3.X R3, PT, PT, RZ, RZ, RZ, P0, !PT ;  /* 0x000000ffff037210 */ /* 0x000fe400007fe4ff */
[----:B-1----:R-:W-:-:S03]  /*0700*/  LEA R4, P0, R14, UR6, 0x2 ;  /* 0x000000060e047c11 */ /* 0x002fc6000f8010ff */
[----:B------:R-:W3:Y:S01]  /*0710*/  LDG.E R9, desc[UR16][R8.64] ;  /* 0x0000001008097981 */ /* 0x000ee2000c1e1900 */
[----:B------:R-:W-:Y:S01]  /*0720*/  LEA.HI.X R5, R14, UR7, R3, 0x2, P0 ;  /* 0x000000070e057c11 */ /* 0x000fe200080f1403 */
[----:B------:R-:W-:Y:S02]  /*0730*/  IMAD.WIDE.U32 R14, R15, 0x4, R10 ;  /* 0x000000040f0e7825 */ /* 0x000fe400078e000a */
[----:B------:R-:W2:Y:S04]  /*0740*/  LDG.E R3, desc[UR16][R10.64] ;  /* 0x000000100a037981 */ /* 0x000ea8000c1e1900 */
[----:B------:R-:W2:Y:S01]  /*0750*/  LDG.E R18, desc[UR16][R4.64+0x4] ;  /* 0x0000041004127981 */ /* 0x000ea2000c1e1900 */
[----:B------:R-:W-:-:S03]  /*0760*/  IMAD.WIDE.U32 R16, R17, 0x4, R14 ;  /* 0x0000000411107825 */ /* 0x000fc600078e000e */
[----:B------:R-:W4:Y:S04]  /*0770*/  LDG.E R19, desc[UR16][R14.64] ;  /* 0x000000100e137981 */ /* 0x000f28000c1e1900 */
[----:B------:R-:W4:Y:S04]  /*0780*/  LDG.E R20, desc[UR16][R4.64+0x8] ;  /* 0x0000081004147981 */ /* 0x000f28000c1e1900 */
[----:B------:R-:W5:Y:S04]  /*0790*/  LDG.E R22, desc[UR16][R4.64+0xc] ;  /* 0x00000c1004167981 */ /* 0x000f68000c1e1900 */
[----:B------:R-:W5:Y:S01]  /*07a0*/  LDG.E R16, desc[UR16][R16.64] ;  /* 0x0000001010107981 */ /* 0x000f62000c1e1900 */
[----:B------:R-:W-:Y:S01]  /*07b0*/  UIADD3 UR4, UPT, UPT, UR4, 0x4, URZ ;  /* 0x0000000404047890 */ /* 0x000fe2000fffe0ff */
[----:B---3--:R-:W-:-:S04]  /*07c0*/  FFMA R9, R9, R6, R12 ;  /* 0x0000000609097223 */ /* 0x008fc8000000000c */
[----:B--2---:R-:W-:-:S04]  /*07d0*/  FFMA R3, R18, R3, R9 ;  /* 0x0000000312037223 */ /* 0x004fc80000000009 */
[----:B----4-:R-:W-:-:S04]  /*07e0*/  FFMA R3, R20, R19, R3 ;  /* 0x0000001314037223 */ /* 0x010fc80000000003 */
[----:B-----5:R-:W-:-:S07]  /*07f0*/  FFMA R12, R22, R16, R3 ;  /* 0x00000010160c7223 */ /* 0x020fce0000000003 */
.L_x_26:
[----:B------:R-:W-:Y:S05]  /*0800*/  BRA.U !UP1, `(.L_x_23) ;  /* 0x0000000109a87547 */ /* 0x000fea000b800000 */
[----:B------:R-:W-:Y:S01]  /*0810*/  UISETP.NE.AND UP0, UPT, UR5, 0x1, UPT ;  /* 0x000000010500788c */ /* 0x000fe2000bf05270 */
[----:B------:R-:W-:Y:S01]  /*0820*/  MOV R4, UR4 ;  /* 0x0000000400047c02 */ /* 0x000fe20008000f00 */
[----:B------:R-:W-:Y:S02]  /*0830*/  ULOP3.LUT UR5, UR18, 0x1, URZ, 0xc0, !UPT ;  /* 0x0000000112057892 */ /* 0x000fe4000f8ec0ff */
[----:B------:R-:W-:Y:S02]  /*0840*/  IMAD.U32 R17, RZ, RZ, UR18 ;  /* 0x00000012ff117e24 */ /* 0x000fe4000f8e00ff */
[----:B------:R-:W-:Y:S01]  /*0850*/  UISETP.NE.U32.AND UP1, UPT, UR5, 0x1, UPT ;  /* 0x000000010500788c */ /* 0x000fe2000bf25070 */
[----:B------:R-:W-:-:S04]  /*0860*/  PLOP3.LUT P1, PT, PT, PT, UP0, 0x80, 0x8 ;  /* 0x000000000008781c */ /* 0x000fc80003f2f008 */
[----:B------:R-:W0:Y:S01]  /*0870*/  @UP0 LDCU.128 UR8, c[0x0][0x380] ;  /* 0x00007000ff0807ac */ /* 0x000e220008000c00 */
[----:B------:R-:W-:Y:S01]  /*0880*/  PLOP3.LUT P0, PT, PT, PT, UP1, 0x80, 0x8 ;  /* 0x000000000008781c */ /* 0x000fe20003f0f018 */
[----:B------:R-:W1:Y:S04]  /*0890*/  @UP0 LDCU.64 UR6, c[0x0][0x380] ;  /* 0x00007000ff0607ac */ /* 0x000e680008000a00 */
[----:B------:R-:W2:Y:S03]  /*08a0*/  @!UP1 LDCU.128 UR12, c[0x0][0x380] ;  /* 0x00007000ff0c97ac */ /* 0x000ea60008000c00 */
[C---:B------:R-:W-:Y:S01]  /*08b0*/  @P1 VIADD R3, R2.reuse, UR4 ;  /* 0x0000000402031c36 */ /* 0x040fe20008000000 */
[----:B------:R-:W-:Y:S01]  /*08c0*/  @P1 IADD3 R5, P2, PT, R2, UR4, RZ ;  /* 0x0000000402051c10 */ /* 0x000fe2000ff5e0ff */
[----:B------:R-:W-:-:S03]  /*08d0*/  @UP0 UIADD3 UR4, UPT, UPT, UR4, 0x2, URZ ;  /* 0x0000000204040890 */ /* 0x000fc6000fffe0ff */
[----:B------:R-:W-:Y:S02]  /*08e0*/  @P1 IADD3.X R8, PT, PT, RZ, RZ, RZ, P2, !PT ;  /* 0x000000ffff081210 */ /* 0x000fe400017fe4ff */
[----:B0-----:R-:W-:Y:S02]  /*08f0*/  MOV R14, UR8 ;  /* 0x00000008000e7c02 */ /* 0x001fe40008000f00 */
[----:B------:R-:W-:Y:S02]  /*0900*/  MOV R15, UR9 ;  /* 0x00000009000f7c02 */ /* 0x000fe40008000f00 */
[----:B------:R-:W-:Y:S02]  /*0910*/  MOV R6, UR10 ;  /* 0x0000000a00067c02 */ /* 0x000fe40008000f00 */
[----:B------:R-:W-:Y:S01]  /*0920*/  MOV R7, UR11 ;  /* 0x0000000b00077c02 */ /* 0x000fe20008000f00 */
[----:B------:R-:W-:-:S04]  /*0930*/  @P1 IMAD.WIDE.U32 R14, R3, 0x4, R14 ;  /* 0x00000004030e1825 */ /* 0x000fc800078e000e */
[----:B------:R-:W-:Y:S01]  /*0940*/  @P1 IMAD R3, R4, UR18, R13 ;  /* 0x0000001204031c24 */ /* 0x000fe2000f8e020d */
[----:B-1----:R-:W-:Y:S02]  /*0950*/  @P1 LEA R4, P2, R5, UR6, 0x2 ;  /* 0x0000000605041c11 */ /* 0x002fe4000f8410ff */
[----:B------:R-:W-:Y:S01]  /*0960*/  MOV R18, UR4 ;  /* 0x0000000400127c02 */ /* 0x000fe20008000f00 */
[----:B------:R-:W-:Y:S01]  /*0970*/  @P1 IMAD.WIDE R6, R3, 0x4, R6 ;  /* 0x0000000403061825 */ /* 0x000fe200078e0206 */
[----:B------:R-:W-:Y:S01]  /*0980*/  @P1 LEA.HI.X R5, R5, UR7, R8, 0x2, P2 ;  /* 0x0000000705051c11 */ /* 0x000fe200090f1408 */
[----:B------:R-:W3:Y:S01]  /*0990*/  @P1 LDG.E R3, desc[UR16][R14.64] ;  /* 0x000000100e031981 */ /* 0x000ee2000c1e1900 */
[----:B--2---:R-:W-:Y:S01]  /*09a0*/  MOV R8, UR12 ;  /* 0x0000000c00087c02 */ /* 0x004fe20008000f00 */
[----:B------:R-:W-:Y:S01]  /*09b0*/  @!P0 IMAD R21, R18, UR18, R13 ;  /* 0x0000001212158c24 */ /* 0x000fe2000f8e020d */
[----:B------:R-:W-:Y:S01]  /*09c0*/  MOV R9, UR13 ;  /* 0x0000000d00097c02 */ /* 0x000fe20008000f00 */
[----:B------:R-:W-:Y:S01]  /*09d0*/  @P1 IMAD.WIDE.U32 R16, R17, 0x4, R6 ;  /* 0x0000000411101825 */ /* 0x000fe200078e0006 */
[----:B------:R-:W-:Y:S01]  /*09e0*/  @!P0 IADD3 R19, PT, PT, R2, UR4, RZ ;  /* 0x0000000402138c10 */ /* 0x000fe2000fffe0ff */
[----:B------:R-:W3:Y:S01]  /*09f0*/  @P1 LDG.E R6, desc[UR16][R6.64] ;  /* 0x0000001006061981 */ /* 0x000ee2000c1e1900 */
[----:B------:R-:W-:-:S02]  /*0a00*/  MOV R10, UR14 ;  /* 0x0000000e000a7c02 */ /* 0x000fc40008000f00 */
[----:B------:R-:W-:Y:S01]  /*0a10*/  MOV R11, UR15 ;  /* 0x0000000f000b7c02 */ /* 0x000fe20008000f00 */
[----:B------:R-:W-:Y:S01]  /*0a20*/  @!P0 IMAD.WIDE.U32 R8, R19, 0x4, R8 ;  /* 0x0000000413088825 */ /* 0x000fe200078e0008 */
[----:B------:R-:W2:Y:S03]  /*0a30*/  @P1 LDG.E R16, desc[UR16][R16.64] ;  /* 0x0000001010101981 */ /* 0x000ea6000c1e1900 */
[----:B------:R-:W-:Y:S01]  /*0a40*/  @!P0 IMAD.WIDE R10, R21, 0x4, R10 ;  /* 0x00000004150a8825 */ /* 0x000fe200078e020a */
[----:B------:R-:W2:Y:S04]  /*0a50*/  @P1 LDG.E R4, desc[UR16][R4.64+0x4] ;  /* 0x0000041004041981 */ /* 0x000ea8000c1e1900 */
[----:B------:R-:W4:Y:S04]  /*0a60*/  @!P0 LDG.E R9, desc[UR16][R8.64] ;  /* 0x0000001008098981 */ /* 0x000f28000c1e1900 */
[----:B------:R-:W4:Y:S01]  /*0a70*/  @!P0 LDG.E R10, desc[UR16][R10.64] ;  /* 0x000000100a0a8981 */ /* 0x000f22000c1e1900 */
[----:B---3--:R-:W-:-:S04]  /*0a80*/  @P1 FFMA R3, R3, R6, R12 ;  /* 0x0000000603031223 */ /* 0x008fc8000000000c */
[----:B--2---:R-:W-:-:S04]  /*0a90*/  @P1 FFMA R12, R4, R16, R3 ;  /* 0x00000010040c1223 */ /* 0x004fc80000000003 */
[----:B----4-:R-:W-:-:S07]  /*0aa0*/  @!P0 FFMA R12, R9, R10, R12 ;  /* 0x0000000a090c8223 */ /* 0x010fce000000000c */
.L_x_23:
[----:B------:R-:W-:Y:S05]  /*0ab0*/  BSYNC.RECONVERGENT B0 ;  /* 0x0000000000007941 */ /* 0x000fea0003800200 */
.L_x_22:
[----:B------:R-:W0:Y:S01]  /*0ac0*/  LDC.64 R2, c[0x0][0x390] ;  /* 0x0000e400ff027b82 */ /* 0x000e220000000a00 */
[----:B------:R-:W-:-:S04]  /*0ad0*/  IMAD R13, R0, UR18, R13 ;  /* 0x00000012000d7c24 */ /* 0x000fc8000f8e020d */
[----:B0-----:R-:W-:-:S05]  /*0ae0*/  IMAD.WIDE R2, R13, 0x4, R2 ;  /* 0x000000040d027825 */ /* 0x001fca00078e0202 */
[----:B------:R-:W-:Y:S01]  /*0af0*/  STG.E desc[UR16][R2.64], R12 ;  /* 0x0000000c02007986 */ /* 0x000fe2000c101910 */
[----:B------:R-:W-:Y:S05]  /*0b00*/  EXIT ;  /* 0x000000000000794d */ /* 0x000fea0003800000 */
.L_x_27:
        /* <DEDUP_REMOVED lines=15> */
.L_x_32:


//--------------------- .nv.shared.reserved.0     --------------------------
	.section	.nv.shared.reserved.0,"aw",@nobits
	.weak		__nv_reservedSMEM_offset_0_alias
	.size		__nv_reservedSMEM_offset_0_alias, 0, 64
	.other		__nv_reservedSMEM_offset_0_alias,@"STO_CUDA_RESERVED_SHARED STV_DEFAULT"
__nv_reservedSMEM_offset_0_alias:
	.zero		0
	.zero		64


//--------------------- .nv.constant0.sum_coulomb_results_kernel --------------------------
	.section	.nv.constant0.sum_coulomb_results_kernel,"a",@progbits
	.sectionflags	@""
	.align	4
.nv.constant0.sum_coulomb_results_kernel:
	.zero		920


//--------------------- .nv.constant0.coulomb_kernel --------------------------
	.section	.nv.constant0.coulomb_kernel,"a",@progbits
	.sectionflags	@""
	.align	4
.nv.constant0.coulomb_kernel:
	.zero		936


//--------------------- .nv.constant0.matmul      --------------------------
	.section	.nv.constant0.matmul,"a",@progbits
	.sectionflags	@""
	.align	4
.nv.constant0.matmul:
	.zero		924


//--------------------- SYMBOLS --------------------------

	.type		.nv.reservedSmem.offset0,@object
	.size		.nv.reservedSmem.offset0,0x4
